	.target	sm_100a

	.elftype	@"ET_EXEC"


//--------------------- .note.nv.tkinfo           --------------------------
	.section	.note.nv.tkinfo,"",@"SHT_NOTE"
	.sectionflags	@"SHF_NOTE_NV_TKINFO"
	.tkinfo
        /*0018*/ 	.word	0x00000002
        /*0030*/ 	.string	""
        /*0030*/ 	.string	"ptxas"
        /*0030*/ 	.string	"Cuda compilation tools, release 13.0, V13.0.88"
        /*0030*/ 	.string	"Build cuda_13.0.r13.0/compiler.36424714_0"
        /*0030*/ 	.string	"-arch sm_100a -m 64 "



//--------------------- .note.nv.cuinfo           --------------------------
	.section	.note.nv.cuinfo,"",@"SHT_NOTE"
	.sectionflags	@"SHF_NOTE_NV_CUINFO"
        /*0018*/ 	.short	0x0002
        /*001a*/ 	.short	0x0064
        /*001c*/ 	.short	0x0082
	.zero		2


//--------------------- .nv.info                  --------------------------
	.section	.nv.info,"",@"SHT_CUDA_INFO"
	.align	4


	//----- nvinfo : EIATTR_REGCOUNT
	.align		4
        /*0000*/ 	.byte	0x04, 0x2f
        /*0002*/ 	.short	(.L_20 - .L_19)
	.align		4
.L_19:
        /*0004*/ 	.word	index@(_ZN7cutlass13device_kernelINS_4gemm6kernel13GemmUniversalIN4cute5tupleIJiiiiEEENS1_10collective13CollectiveMmaINS1_35MainloopSm100TmaUmmaWarpSpecializedILi5ELi2ELi4ENS5_IJNS4_1CILi2EEESB_NSA_ILi1EEEEEEEENS5_IJNSA_ILi64EEENSA_ILi256EEENSA_ILi128EEEEEEaNS5_IJlSC_lEEEaSJ_NS4_8TiledMMAINS4_8MMA_AtomIJNS4_15SM100_MMA_S8_SSIaaiLi64ELi256ELNS4_4UMMA5MajorE0ELSO_0ELNSN_8SaturateE0EEEEEENS4_6LayoutINS5_IJSC_SC_SC_EEENS5_IJNSA_ILi0EEESU_SU_EEEEENS5_IJNS4_10UnderscoreESX_SX_EEEEENS4_23SM90_TMA_LOAD_MULTICASTENS4_14ComposedLayoutINS4_7SwizzleILi3ELi4ELi3EEENS4_18smem_ptr_flag_bitsILi8EEENSS_INS5_IJNSA_ILi8EEESH_EEENS5_IJSH_SC_EEEEEEEvNS4_8identityES10_S1A_vS1B_EENS_8epilogue10collective18CollectiveEpilogueINS1D_23Sm100TmaWarpSpecializedILi4ELi2ELi32ELb0ELb0EEEJSI_NS5_IJNSS_ISF_SC_EES1I_EEEaSJ_aSJ_NS1D_6fusion15FusionCallbacksIS1H_NS1K_17LinearCombinationIaiaiLNS_15FloatRoundStyleE2EEESI_S1J_JEEENS4_5SM1004TMEM4LOAD26SM100_TMEM_LOAD_16dp32b32xENS4_13SM90_TMA_LOADENS11_INS12_ILi2ELi4ELi3EEES15_NSS_INS5_IJS16_SF_EEENS5_IJSF_SC_EEEEEEENS4_39AutoVectorizingCopyWithAssumedAlignmentILi128EEENS4_14SM90_TMA_STOREES1Z_S21_S21_EEEvvEEEEvNT_6ParamsE)
        /*0008*/ 	.word	0x0000005c


	//----- nvinfo : EIATTR_FRAME_SIZE
	.align		4
.L_20:
        /*000c*/ 	.byte	0x04, 0x11
        /*000e*/ 	.short	(.L_22 - .L_21)
	.align		4
.L_21:
        /*0010*/ 	.word	index@($__internal_2_$__cuda_sm10x_tcgen05_guardrail_trap_unallocated_columns_being_dealloced)
        /*0014*/ 	.word	0x00000000


	//----- nvinfo : EIATTR_FRAME_SIZE
	.align		4
.L_22:
        /*0018*/ 	.byte	0x04, 0x11
        /*001a*/ 	.short	(.L_24 - .L_23)
	.align		4
.L_23:
        /*001c*/ 	.word	index@($__internal_1_$__cuda_sm10x_tcgen05_guardrail_trap_phase_invalid_during_alloc)
        /*0020*/ 	.word	0x00000000


	//----- nvinfo : EIATTR_FRAME_SIZE
	.align		4
.L_24:
        /*0024*/ 	.byte	0x04, 0x11
        /*0026*/ 	.short	(.L_26 - .L_25)
	.align		4
.L_25:
        /*0028*/ 	.word	index@($__internal_0_$__cuda_sm10x_tcgen05_guardrail_trap_col_being_dealloced_not_returned_by_alloc)
        /*002c*/ 	.word	0x00000000


	//----- nvinfo : EIATTR_FRAME_SIZE
	.align		4
.L_26:
        /*0030*/ 	.byte	0x04, 0x11
        /*0032*/ 	.short	(.L_28 - .L_27)
	.align		4
.L_27:
        /*0034*/ 	.word	index@(_ZN7cutlass13device_kernelINS_4gemm6kernel13GemmUniversalIN4cute5tupleIJiiiiEEENS1_10collective13CollectiveMmaINS1_35MainloopSm100TmaUmmaWarpSpecializedILi5ELi2ELi4ENS5_IJNS4_1CILi2EEESB_NSA_ILi1EEEEEEEENS5_IJNSA_ILi64EEENSA_ILi256EEENSA_ILi128EEEEEEaNS5_IJlSC_lEEEaSJ_NS4_8TiledMMAINS4_8MMA_AtomIJNS4_15SM100_MMA_S8_SSIaaiLi64ELi256ELNS4_4UMMA5MajorE0ELSO_0ELNSN_8SaturateE0EEEEEENS4_6LayoutINS5_IJSC_SC_SC_EEENS5_IJNSA_ILi0EEESU_SU_EEEEENS5_IJNS4_10UnderscoreESX_SX_EEEEENS4_23SM90_TMA_LOAD_MULTICASTENS4_14ComposedLayoutINS4_7SwizzleILi3ELi4ELi3EEENS4_18smem_ptr_flag_bitsILi8EEENSS_INS5_IJNSA_ILi8EEESH_EEENS5_IJSH_SC_EEEEEEEvNS4_8identityES10_S1A_vS1B_EENS_8epilogue10collective18CollectiveEpilogueINS1D_23Sm100TmaWarpSpecializedILi4ELi2ELi32ELb0ELb0EEEJSI_NS5_IJNSS_ISF_SC_EES1I_EEEaSJ_aSJ_NS1D_6fusion15FusionCallbacksIS1H_NS1K_17LinearCombinationIaiaiLNS_15FloatRoundStyleE2EEESI_S1J_JEEENS4_5SM1004TMEM4LOAD26SM100_TMEM_LOAD_16dp32b32xENS4_13SM90_TMA_LOADENS11_INS12_ILi2ELi4ELi3EEES15_NSS_INS5_IJS16_SF_EEENS5_IJSF_SC_EEEEEEENS4_39AutoVectorizingCopyWithAssumedAlignmentILi128EEENS4_14SM90_TMA_STOREES1Z_S21_S21_EEEvvEEEEvNT_6ParamsE)
        /*0038*/ 	.word	0x00000000


	//----- nvinfo : EIATTR_MIN_STACK_SIZE
	.align		4
.L_28:
        /*003c*/ 	.byte	0x04, 0x12
        /*003e*/ 	.short	(.L_30 - .L_29)
	.align		4
.L_29:
        /*0040*/ 	.word	index@(_ZN7cutlass13device_kernelINS_4gemm6kernel13GemmUniversalIN4cute5tupleIJiiiiEEENS1_10collective13CollectiveMmaINS1_35MainloopSm100TmaUmmaWarpSpecializedILi5ELi2ELi4ENS5_IJNS4_1CILi2EEESB_NSA_ILi1EEEEEEEENS5_IJNSA_ILi64EEENSA_ILi256EEENSA_ILi128EEEEEEaNS5_IJlSC_lEEEaSJ_NS4_8TiledMMAINS4_8MMA_AtomIJNS4_15SM100_MMA_S8_SSIaaiLi64ELi256ELNS4_4UMMA5MajorE0ELSO_0ELNSN_8SaturateE0EEEEEENS4_6LayoutINS5_IJSC_SC_SC_EEENS5_IJNSA_ILi0EEESU_SU_EEEEENS5_IJNS4_10UnderscoreESX_SX_EEEEENS4_23SM90_TMA_LOAD_MULTICASTENS4_14ComposedLayoutINS4_7SwizzleILi3ELi4ELi3EEENS4_18smem_ptr_flag_bitsILi8EEENSS_INS5_IJNSA_ILi8EEESH_EEENS5_IJSH_SC_EEEEEEEvNS4_8identityES10_S1A_vS1B_EENS_8epilogue10collective18CollectiveEpilogueINS1D_23Sm100TmaWarpSpecializedILi4ELi2ELi32ELb0ELb0EEEJSI_NS5_IJNSS_ISF_SC_EES1I_EEEaSJ_aSJ_NS1D_6fusion15FusionCallbacksIS1H_NS1K_17LinearCombinationIaiaiLNS_15FloatRoundStyleE2EEESI_S1J_JEEENS4_5SM1004TMEM4LOAD26SM100_TMEM_LOAD_16dp32b32xENS4_13SM90_TMA_LOADENS11_INS12_ILi2ELi4ELi3EEES15_NSS_INS5_IJS16_SF_EEENS5_IJSF_SC_EEEEEEENS4_39AutoVectorizingCopyWithAssumedAlignmentILi128EEENS4_14SM90_TMA_STOREES1Z_S21_S21_EEEvvEEEEvNT_6ParamsE)
        /*0044*/ 	.word	0x00000000
.L_30:


//--------------------- .nv.compat                --------------------------
	.section	.nv.compat,"",@"SHT_CUDA_COMPAT_INFO"
	.align	4
        /*0000*/ 	.byte	0x02, 0x09, 0x01, 0x00, 0x02, 0x02, 0x03, 0x00, 0x02, 0x05, 0x06, 0x00, 0x03, 0x07, 0x01, 0x01
        /*0010*/ 	.byte	0x02, 0x03, 0x01, 0x00, 0x02, 0x06, 0x01, 0x00, 0x04, 0x0b, 0x08, 0x00, 0x01, 0x00, 0x00, 0x00
        /*0020*/ 	.byte	0x00, 0x00, 0x00, 0x00


//--------------------- .nv.info._ZN7cutlass13device_kernelINS_4gemm6kernel13GemmUniversalIN4cute5tupleIJiiiiEEENS1_10collective13CollectiveMmaINS1_35MainloopSm100TmaUmmaWarpSpecializedILi5ELi2ELi4ENS5_IJNS4_1CILi2EEESB_NSA_ILi1EEEEEEEENS5_IJNSA_ILi64EEENSA_ILi256EEENSA_ILi128EEEEEEaNS5_IJlSC_lEEEaSJ_NS4_8TiledMMAINS4_8MMA_AtomIJNS4_15SM100_MMA_S8_SSIaaiLi64ELi256ELNS4_4UMMA5MajorE0ELSO_0ELNSN_8SaturateE0EEEEEENS4_6LayoutINS5_IJSC_SC_SC_EEENS5_IJNSA_ILi0EEESU_SU_EEEEENS5_IJNS4_10UnderscoreESX_SX_EEEEENS4_23SM90_TMA_LOAD_MULTICASTENS4_14ComposedLayoutINS4_7SwizzleILi3ELi4ELi3EEENS4_18smem_ptr_flag_bitsILi8EEENSS_INS5_IJNSA_ILi8EEESH_EEENS5_IJSH_SC_EEEEEEEvNS4_8identityES10_S1A_vS1B_EENS_8epilogue10collective18CollectiveEpilogueINS1D_23Sm100TmaWarpSpecializedILi4ELi2ELi32ELb0ELb0EEEJSI_NS5_IJNSS_ISF_SC_EES1I_EEEaSJ_aSJ_NS1D_6fusion15FusionCallbacksIS1H_NS1K_17LinearCombinationIaiaiLNS_15FloatRoundStyleE2EEESI_S1J_JEEENS4_5SM1004TMEM4LOAD26SM100_TMEM_LOAD_16dp32b32xENS4_13SM90_TMA_LOADENS11_INS12_ILi2ELi4ELi3EEES15_NSS_INS5_IJS16_SF_EEENS5_IJSF_SC_EEEEEEENS4_39AutoVectorizingCopyWithAssumedAlignmentILi128EEENS4_14SM90_TMA_STOREES1Z_S21_S21_EEEvvEEEEvNT_6ParamsE --------------------------
	.section	.nv.info._ZN7cutlass13device_kernelINS_4gemm6kernel13GemmUniversalIN4cute5tupleIJiiiiEEENS1_10collective13CollectiveMmaINS1_35MainloopSm100TmaUmmaWarpSpecializedILi5ELi2ELi4ENS5_IJNS4_1CILi2EEESB_NSA_ILi1EEEEEEEENS5_IJNSA_ILi64EEENSA_ILi256EEENSA_ILi128EEEEEEaNS5_IJlSC_lEEEaSJ_NS4_8TiledMMAINS4_8MMA_AtomIJNS4_15SM100_MMA_S8_SSIaaiLi64ELi256ELNS4_4UMMA5MajorE0ELSO_0ELNSN_8SaturateE0EEEEEENS4_6LayoutINS5_IJSC_SC_SC_EEENS5_IJNSA_ILi0EEESU_SU_EEEEENS5_IJNS4_10UnderscoreESX_SX_EEEEENS4_23SM90_TMA_LOAD_MULTICASTENS4_14ComposedLayoutINS4_7SwizzleILi3ELi4ELi3EEENS4_18smem_ptr_flag_bitsILi8EEENSS_INS5_IJNSA_ILi8EEESH_EEENS5_IJSH_SC_EEEEEEEvNS4_8identityES10_S1A_vS1B_EENS_8epilogue10collective18CollectiveEpilogueINS1D_23Sm100TmaWarpSpecializedILi4ELi2ELi32ELb0ELb0EEEJSI_NS5_IJNSS_ISF_SC_EES1I_EEEaSJ_aSJ_NS1D_6fusion15FusionCallbacksIS1H_NS1K_17LinearCombinationIaiaiLNS_15FloatRoundStyleE2EEESI_S1J_JEEENS4_5SM1004TMEM4LOAD26SM100_TMEM_LOAD_16dp32b32xENS4_13SM90_TMA_LOADENS11_INS12_ILi2ELi4ELi3EEES15_NSS_INS5_IJS16_SF_EEENS5_IJSF_SC_EEEEEEENS4_39AutoVectorizingCopyWithAssumedAlignmentILi128EEENS4_14SM90_TMA_STOREES1Z_S21_S21_EEEvvEEEEvNT_6ParamsE,"",@"SHT_CUDA_INFO"
	.sectionflags	@""
	.align	4


	//----- nvinfo : EIATTR_CUDA_API_VERSION
	.align		4
        /*0000*/ 	.byte	0x04, 0x37
        /*0002*/ 	.short	(.L_32 - .L_31)
.L_31:
        /*0004*/ 	.word	0x00000082


	//----- nvinfo : EIATTR_KPARAM_INFO
	.align		4
.L_32:
        /*0008*/ 	.byte	0x04, 0x17
        /*000a*/ 	.short	(.L_34 - .L_33)
.L_33:
        /*000c*/ 	.word	0x00000000
        /*0010*/ 	.short	0x0000
        /*0012*/ 	.short	0x0000
        /*0014*/ 	.byte	0x00, 0xf0, 0x01, 0x20


	//----- nvinfo : EIATTR_AT_ENTRY_FRAGMENTS
	.align		4
.L_34:
        /*0018*/ 	.byte	0x04, 0x4f
        /*001a*/ 	.short	(.L_36 - .L_35)


	//   ....[0]....
.L_35:
        /*001c*/ 	.word	0x00000006


	//----- nvinfo : EIATTR_RESERVED_SMEM_USED
	.align		4
.L_36:
        /*0020*/ 	.byte	0x01, 0x41
	.zero		2


	//----- nvinfo : EIATTR_SPARSE_MMA_MASK
	.align		4
        /*0024*/ 	.byte	0x03, 0x50
        /*0026*/ 	.short	0x0000


	//----- nvinfo : EIATTR_TCGEN05_1CTA_USED
	.align		4
        /*0028*/ 	.byte	0x01, 0x51
	.zero		2


	//----- nvinfo : EIATTR_MAXREG_COUNT
	.align		4
        /*002c*/ 	.byte	0x03, 0x1b
        /*002e*/ 	.short	0x00ff


	//----- nvinfo : EIATTR_NUM_BARRIERS
	.align		4
        /*0030*/ 	.byte	0x02, 0x4c
        /*0032*/ 	.byte	0x07
	.zero		1


	//----- nvinfo : EIATTR_EXTERNS
	.align		4
        /*0034*/ 	.byte	0x04, 0x0f
        /*0036*/ 	.short	(.L_38 - .L_37)


	//   ....[0]....
	.align		4
.L_37:
        /*0038*/ 	.word	index@(__assertfail)


	//----- nvinfo : EIATTR_MERCURY_ISA_VERSION
	.align		4
.L_38:
        /*003c*/ 	.byte	0x03, 0x5f
        /*003e*/ 	.short	0x0101


	//----- nvinfo : EIATTR_INT_WARP_WIDE_INSTR_OFFSETS
	.align		4
        /*0040*/ 	.byte	0x04, 0x31
        /*0042*/ 	.short	(.L_40 - .L_39)


	//   ....[0]....
.L_39:
        /*0044*/ 	.word	0x00003f20


	//   ....[1]....
        /*0048*/ 	.word	0x00003f50


	//   ....[2]....
        /*004c*/ 	.word	0x00003f70


	//   ....[3]....
        /*0050*/ 	.word	0x00004ab0


	//   ....[4]....
        /*0054*/ 	.word	0x00004b20


	//   ....[5]....
        /*0058*/ 	.word	0x00004c00


	//   ....[6]....
        /*005c*/ 	.word	0x00004c80


	//   ....[7]....
        /*0060*/ 	.word	0x00004d80


	//   ....[8]....
        /*0064*/ 	.word	0x00004e00


	//   ....[9]....
        /*0068*/ 	.word	0x00004ef0


	//   ....[10]....
        /*006c*/ 	.word	0x00004fa0


	//----- nvinfo : EIATTR_COOP_GROUP_MASK_REGIDS
	.align		4
.L_40:
        /*0070*/ 	.byte	0x04, 0x29
        /*0072*/ 	.short	(.L_42 - .L_41)


	//   ....[0]....
.L_41:
        /*0074*/ 	.word	0xffffffff


	//   ....[1]....
        /*0078*/ 	.word	0xffffffff


	//   ....[2]....
        /*007c*/ 	.word	0xffffffff


	//   ....[3]....
        /*0080*/ 	.word	0xffffffff


	//   ....[4]....
        /*0084*/ 	.word	0xffffffff


	//   ....[5]....
        /*0088*/ 	.word	0xffffffff


	//   ....[6]....
        /*008c*/ 	.word	0xffffffff


	//   ....[7]....
        /*0090*/ 	.word	0xffffffff


	//   ....[8]....
        /*0094*/ 	.word	0xffffffff


	//   ....[9]....
        /*0098*/ 	.word	0xffffffff


	//   ....[10]....
        /*009c*/ 	.word	0xffffffff


	//   ....[11]....
        /*00a0*/ 	.word	0xffffffff


	//   ....[12]....
        /*00a4*/ 	.word	0xffffffff


	//   ....[13]....
        /*00a8*/ 	.word	0xffffffff


	//----- nvinfo : EIATTR_COOP_GROUP_INSTR_OFFSETS
	.align		4
.L_42:
        /*00ac*/ 	.byte	0x04, 0x28
        /*00ae*/ 	.short	(.L_44 - .L_43)


	//   ....[0]....
.L_43:
        /*00b0*/ 	.word	0x00000080


	//   ....[1]....
        /*00b4*/ 	.word	0x000004f0


	//   ....[2]....
        /*00b8*/ 	.word	0x000006c0


	//   ....[3]....
        /*00bc*/ 	.word	0x00000860


	//   ....[4]....
        /*00c0*/ 	.word	0x00000960


	//   ....[5]....
        /*00c4*/ 	.word	0x00000ad0


	//   ....[6]....
        /*00c8*/ 	.word	0x00000c70


	//   ....[7]....
        /*00cc*/ 	.word	0x00000e20


	//   ....[8]....
        /*00d0*/ 	.word	0x000021c0


	//   ....[9]....
        /*00d4*/ 	.word	0x00003110


	//   ....[10]....
        /*00d8*/ 	.word	0x00003320


	//   ....[11]....
        /*00dc*/ 	.word	0x00003350


	//   ....[12]....
        /*00e0*/ 	.word	0x00003e00


	//   ....[13]....
        /*00e4*/ 	.word	0x00004030


	//----- nvinfo : EIATTR_VRC_CTA_INIT_COUNT
	.align		4
.L_44:
        /*00e8*/ 	.byte	0x02, 0x4a
        /*00ea*/ 	.byte	0x80
	.zero		1


	//----- nvinfo : EIATTR_SYSCALL_OFFSETS
	.align		4
        /*00ec*/ 	.byte	0x04, 0x46
        /*00ee*/ 	.short	(.L_46 - .L_45)


	//   ....[0]....
.L_45:
        /*00f0*/ 	.word	0x00005c30


	//   ....[1]....
        /*00f4*/ 	.word	0x00005d70


	//   ....[2]....
        /*00f8*/ 	.word	0x000065a0


	//   ....[3]....
        /*00fc*/ 	.word	0x00007340


	//   ....[4]....
        /*0100*/ 	.word	0x00008090


	//   ....[5]....
        /*0104*/ 	.word	0x00008e00


	//----- nvinfo : EIATTR_MBARRIER_INSTR_OFFSETS
	.align		4
.L_46:
        /*0108*/ 	.byte	0x04, 0x39
        /*010a*/ 	.short	(.L_48 - .L_47)


	//   ....[0]....
.L_47:
        /*010c*/ 	.word	0x00000610
        /*0110*/ 	.word	0x000000ff
        /*0114*/ 	.word	0x00000000
        /*0118*/ 	.short	0x0100
        /*011a*/ 	.byte	0x04
	.zero		1


	//   ....[1]....
        /*011c*/ 	.word	0x00000620
        /*0120*/ 	.word	0x000000ff
        /*0124*/ 	.word	0x00000028
        /*0128*/ 	.short	0x0100
        /*012a*/ 	.byte	0x04
	.zero		1


	//   ....[2]....
        /*012c*/ 	.word	0x00000630
        /*0130*/ 	.word	0x000000ff
        /*0134*/ 	.word	0x00000008
        /*0138*/ 	.short	0x0100
        /*013a*/ 	.byte	0x04
	.zero		1


	//   ....[3]....
        /*013c*/ 	.word	0x00000640
        /*0140*/ 	.word	0x000000ff
        /*0144*/ 	.word	0x00000030
        /*0148*/ 	.short	0x0100
        /*014a*/ 	.byte	0x04
	.zero		1


	//   ....[4]....
        /*014c*/ 	.word	0x00000650
        /*0150*/ 	.word	0x000000ff
        /*0154*/ 	.word	0x00000010
        /*0158*/ 	.short	0x0100
        /*015a*/ 	.byte	0x04
	.zero		1


	//   ....[5]....
        /*015c*/ 	.word	0x00000660
        /*0160*/ 	.word	0x000000ff
        /*0164*/ 	.word	0x00000038
        /*0168*/ 	.short	0x0100
        /*016a*/ 	.byte	0x04
	.zero		1


	//   ....[6]....
        /*016c*/ 	.word	0x00000670
        /*0170*/ 	.word	0x000000ff
        /*0174*/ 	.word	0x00000018
        /*0178*/ 	.short	0x0100
        /*017a*/ 	.byte	0x04
	.zero		1


	//   ....[7]....
        /*017c*/ 	.word	0x00000680
        /*0180*/ 	.word	0x000000ff
        /*0184*/ 	.word	0x00000040
        /*0188*/ 	.short	0x0100
        /*018a*/ 	.byte	0x04
	.zero		1


	//   ....[8]....
        /*018c*/ 	.word	0x00000690
        /*0190*/ 	.word	0x000000ff
        /*0194*/ 	.word	0x00000020
        /*0198*/ 	.short	0x0100
        /*019a*/ 	.byte	0x04
	.zero		1


	//   ....[9]....
        /*019c*/ 	.word	0x000006a0
        /*01a0*/ 	.word	0x000000ff
        /*01a4*/ 	.word	0x00000048
        /*01a8*/ 	.short	0x0100
        /*01aa*/ 	.byte	0x04
	.zero		1


	//   ....[10]....
        /*01ac*/ 	.word	0x000007d0
        /*01b0*/ 	.word	0x000000ff
        /*01b4*/ 	.word	0x00000050
        /*01b8*/ 	.short	0x0100
        /*01ba*/ 	.byte	0x04
	.zero		1


	//   ....[11]....
        /*01bc*/ 	.word	0x000007e0
        /*01c0*/ 	.word	0x000000ff
        /*01c4*/ 	.word	0x00000070
        /*01c8*/ 	.short	0x0100
        /*01ca*/ 	.byte	0x04
	.zero		1


	//   ....[12]....
        /*01cc*/ 	.word	0x000007f0
        /*01d0*/ 	.word	0x000000ff
        /*01d4*/ 	.word	0x00000058
        /*01d8*/ 	.short	0x0100
        /*01da*/ 	.byte	0x04
	.zero		1


	//   ....[13]....
        /*01dc*/ 	.word	0x00000800
        /*01e0*/ 	.word	0x000000ff
        /*01e4*/ 	.word	0x00000078
        /*01e8*/ 	.short	0x0100
        /*01ea*/ 	.byte	0x04
	.zero		1


	//   ....[14]....
        /*01ec*/ 	.word	0x00000810
        /*01f0*/ 	.word	0x000000ff
        /*01f4*/ 	.word	0x00000060
        /*01f8*/ 	.short	0x0100
        /*01fa*/ 	.byte	0x04
	.zero		1


	//   ....[15]....
        /*01fc*/ 	.word	0x00000820
        /*0200*/ 	.word	0x000000ff
        /*0204*/ 	.word	0x00000080
        /*0208*/ 	.short	0x0100
        /*020a*/ 	.byte	0x04
	.zero		1


	//   ....[16]....
        /*020c*/ 	.word	0x00000830
        /*0210*/ 	.word	0x000000ff
        /*0214*/ 	.word	0x00000068
        /*0218*/ 	.short	0x0100
        /*021a*/ 	.byte	0x04
	.zero		1


	//   ....[17]....
        /*021c*/ 	.word	0x00000840
        /*0220*/ 	.word	0x000000ff
        /*0224*/ 	.word	0x00000088
        /*0228*/ 	.short	0x0100
        /*022a*/ 	.byte	0x04
	.zero		1


	//   ....[18]....
        /*022c*/ 	.word	0x00000930
        /*0230*/ 	.word	0x000000ff
        /*0234*/ 	.word	0x00000090
        /*0238*/ 	.short	0x0100
        /*023a*/ 	.byte	0x06
	.zero		1


	//   ....[19]....
        /*023c*/ 	.word	0x00000940
        /*0240*/ 	.word	0x000000ff
        /*0244*/ 	.word	0x00000098
        /*0248*/ 	.short	0x0100
        /*024a*/ 	.byte	0x06
	.zero		1


	//   ....[20]....
        /*024c*/ 	.word	0x00000a80
        /*0250*/ 	.word	0x000000ff
        /*0254*/ 	.word	0x000000a0
        /*0258*/ 	.short	0x0100
        /*025a*/ 	.byte	0x06
	.zero		1


	//   ....[21]....
        /*025c*/ 	.word	0x00000a90
        /*0260*/ 	.word	0x000000ff
        /*0264*/ 	.word	0x000000b0
        /*0268*/ 	.short	0x0100
        /*026a*/ 	.byte	0x06
	.zero		1


	//   ....[22]....
        /*026c*/ 	.word	0x00000aa0
        /*0270*/ 	.word	0x000000ff
        /*0274*/ 	.word	0x000000a8
        /*0278*/ 	.short	0x0100
        /*027a*/ 	.byte	0x06
	.zero		1


	//   ....[23]....
        /*027c*/ 	.word	0x00000ab0
        /*0280*/ 	.word	0x000000ff
        /*0284*/ 	.word	0x000000b8
        /*0288*/ 	.short	0x0100
        /*028a*/ 	.byte	0x06
	.zero		1


	//   ....[24]....
        /*028c*/ 	.word	0x00000be0
        /*0290*/ 	.word	0x000000ff
        /*0294*/ 	.word	0x000000c0
        /*0298*/ 	.short	0x0100
        /*029a*/ 	.byte	0x04
	.zero		1


	//   ....[25]....
        /*029c*/ 	.word	0x00000bf0
        /*02a0*/ 	.word	0x000000ff
        /*02a4*/ 	.word	0x000000e0
        /*02a8*/ 	.short	0x0100
        /*02aa*/ 	.byte	0x04
	.zero		1


	//   ....[26]....
        /*02ac*/ 	.word	0x00000c00
        /*02b0*/ 	.word	0x000000ff
        /*02b4*/ 	.word	0x000000c8
        /*02b8*/ 	.short	0x0100
        /*02ba*/ 	.byte	0x04
	.zero		1


	//   ....[27]....
        /*02bc*/ 	.word	0x00000c10
        /*02c0*/ 	.word	0x000000ff
        /*02c4*/ 	.word	0x000000e8
        /*02c8*/ 	.short	0x0100
        /*02ca*/ 	.byte	0x04
	.zero		1


	//   ....[28]....
        /*02cc*/ 	.word	0x00000c20
        /*02d0*/ 	.word	0x000000ff
        /*02d4*/ 	.word	0x000000d0
        /*02d8*/ 	.short	0x0100
        /*02da*/ 	.byte	0x04
	.zero		1


	//   ....[29]....
        /*02dc*/ 	.word	0x00000c30
        /*02e0*/ 	.word	0x000000ff
        /*02e4*/ 	.word	0x000000f0
        /*02e8*/ 	.short	0x0100
        /*02ea*/ 	.byte	0x04
	.zero		1


	//   ....[30]....
        /*02ec*/ 	.word	0x00000c40
        /*02f0*/ 	.word	0x000000ff
        /*02f4*/ 	.word	0x000000d8
        /*02f8*/ 	.short	0x0100
        /*02fa*/ 	.byte	0x04
	.zero		1


	//   ....[31]....
        /*02fc*/ 	.word	0x00000c50
        /*0300*/ 	.word	0x000000ff
        /*0304*/ 	.word	0x000000f8
        /*0308*/ 	.short	0x0100
        /*030a*/ 	.byte	0x04
	.zero		1


	//   ....[32]....
        /*030c*/ 	.word	0x00000d40
        /*0310*/ 	.word	0x000000ff
        /*0314*/ 	.word	0x00000100
        /*0318*/ 	.short	0x0100
        /*031a*/ 	.byte	0x04
	.zero		1


	//   ....[33]....
        /*031c*/ 	.word	0x00000d50
        /*0320*/ 	.word	0x000000ff
        /*0324*/ 	.word	0x00000110
        /*0328*/ 	.short	0x0100
        /*032a*/ 	.byte	0x04
	.zero		1


	//   ....[34]....
        /*032c*/ 	.word	0x00000d60
        /*0330*/ 	.word	0x000000ff
        /*0334*/ 	.word	0x00000108
        /*0338*/ 	.short	0x0100
        /*033a*/ 	.byte	0x04
	.zero		1


	//   ....[35]....
        /*033c*/ 	.word	0x00000d70
        /*0340*/ 	.word	0x000000ff
        /*0344*/ 	.word	0x00000118
        /*0348*/ 	.short	0x0100
        /*034a*/ 	.byte	0x04
	.zero		1


	//   ....[36]....
        /*034c*/ 	.word	0x00001a10
        /*0350*/ 	.word	0x00000000
        /*0354*/ 	.word	0x00000110
        /*0358*/ 	.short	0x010a
        /*035a*/ 	.byte	0xff
	.zero		1


	//   ....[37]....
        /*035c*/ 	.word	0x00001a40
        /*0360*/ 	.word	0x00000000
        /*0364*/ 	.word	0x00000100
        /*0368*/ 	.short	0x0101
        /*036a*/ 	.byte	0xff
	.zero		1


	//   ....[38]....
        /*036c*/ 	.word	0x00001b20
        /*0370*/ 	.word	0x000000ff
        /*0374*/ 	.word	0x00000028
        /*0378*/ 	.short	0x010a
        /*037a*/ 	.byte	0x04
	.zero		1


	//   ....[39]....
        /*037c*/ 	.word	0x00001ba0
        /*0380*/ 	.word	0x000000ff
        /*0384*/ 	.word	0x00000028
        /*0388*/ 	.short	0x010a
        /*038a*/ 	.byte	0x21
	.zero		1


	//   ....[40]....
        /*038c*/ 	.word	0x00001d30
        /*0390*/ 	.word	0x000000ff
        /*0394*/ 	.word	0x00000028
        /*0398*/ 	.short	0x010a
        /*039a*/ 	.byte	0x08
	.zero		1


	//   ....[41]....
        /*039c*/ 	.word	0x00001e60
        /*03a0*/ 	.word	0x000000ff
        /*03a4*/ 	.word	0x00000098
        /*03a8*/ 	.short	0x0101
        /*03aa*/ 	.byte	0x06
	.zero		1


	//   ....[42]....
        /*03ac*/ 	.word	0x00001e80
        /*03b0*/ 	.word	0x000000ff
        /*03b4*/ 	.word	0x00000028
        /*03b8*/ 	.short	0x010a
        /*03ba*/ 	.byte	0x04
	.zero		1


	//   ....[43]....
        /*03bc*/ 	.word	0x00001f00
        /*03c0*/ 	.word	0x000000ff
        /*03c4*/ 	.word	0x00000028
        /*03c8*/ 	.short	0x010a
        /*03ca*/ 	.byte	0x11
	.zero		1


	//   ....[44]....
        /*03cc*/ 	.word	0x00002090
        /*03d0*/ 	.word	0x000000ff
        /*03d4*/ 	.word	0x00000028
        /*03d8*/ 	.short	0x010a
        /*03da*/ 	.byte	0x07
	.zero		1


	//   ....[45]....
        /*03dc*/ 	.word	0x000021f0
        /*03e0*/ 	.word	0x00000003
        /*03e4*/ 	.word	0x000000a0
        /*03e8*/ 	.short	0x010a
        /*03ea*/ 	.byte	0xff
	.zero		1


	//   ....[46]....
        /*03ec*/ 	.word	0x00002340
        /*03f0*/ 	.word	0x00000000
        /*03f4*/ 	.word	0x00000000
        /*03f8*/ 	.short	0x0101
        /*03fa*/ 	.byte	0xff
	.zero		1


	//   ....[47]....
        /*03fc*/ 	.word	0x00002900
        /*0400*/ 	.word	0x000000ff
        /*0404*/ 	.word	0x00000000
        /*0408*/ 	.short	0x010a
        /*040a*/ 	.byte	0x04
	.zero		1


	//   ....[48]....
        /*040c*/ 	.word	0x00002990
        /*0410*/ 	.word	0x000000ff
        /*0414*/ 	.word	0x00000000
        /*0418*/ 	.short	0x010a
        /*041a*/ 	.byte	0x05
	.zero		1


	//   ....[49]....
        /*041c*/ 	.word	0x00002a20
        /*0420*/ 	.word	0x000000ff
        /*0424*/ 	.word	0x00000000
        /*0428*/ 	.short	0x010a
        /*042a*/ 	.byte	0x05
	.zero		1


	//   ....[50]....
        /*042c*/ 	.word	0x00002ab0
        /*0430*/ 	.word	0x000000ff
        /*0434*/ 	.word	0x00000000
        /*0438*/ 	.short	0x010a
        /*043a*/ 	.byte	0x05
	.zero		1


	//   ....[51]....
        /*043c*/ 	.word	0x00002b50
        /*0440*/ 	.word	0x00000000
        /*0444*/ 	.word	0x00000000
        /*0448*/ 	.short	0x010a
        /*044a*/ 	.byte	0xff
	.zero		1


	//   ....[52]....
        /*044c*/ 	.word	0x00002c70
        /*0450*/ 	.word	0x00000002
        /*0454*/ 	.word	0x00000100
        /*0458*/ 	.short	0x010a
        /*045a*/ 	.byte	0xff
	.zero		1


	//   ....[53]....
        /*045c*/ 	.word	0x00002ce0
        /*0460*/ 	.word	0x00000002
        /*0464*/ 	.word	0x00000000
        /*0468*/ 	.short	0x0101
        /*046a*/ 	.byte	0xff
	.zero		1


	//   ....[54]....
        /*046c*/ 	.word	0x00002d00
        /*0470*/ 	.word	0x000000ff
        /*0474*/ 	.word	0x000000b0
        /*0478*/ 	.short	0x010a
        /*047a*/ 	.byte	0x04
	.zero		1


	//   ....[55]....
        /*047c*/ 	.word	0x00002e20
        /*0480*/ 	.word	0x00000002
        /*0484*/ 	.word	0x000000a0
        /*0488*/ 	.short	0x010a
        /*048a*/ 	.byte	0xff
	.zero		1


	//   ....[56]....
        /*048c*/ 	.word	0x00002f20
        /*0490*/ 	.word	0x00000002
        /*0494*/ 	.word	0x00000000
        /*0498*/ 	.short	0x0101
        /*049a*/ 	.byte	0xff
	.zero		1


	//   ....[57]....
        /*049c*/ 	.word	0x00002fb0
        /*04a0*/ 	.word	0x000000ff
        /*04a4*/ 	.word	0x000000b0
        /*04a8*/ 	.short	0x0106
        /*04aa*/ 	.byte	0x04
	.zero		1


	//   ....[58]....
        /*04ac*/ 	.word	0x00002fd0
        /*04b0*/ 	.word	0x000000ff
        /*04b4*/ 	.word	0x000000b0
        /*04b8*/ 	.short	0x010a
        /*04ba*/ 	.byte	0x04
	.zero		1


	//   ....[59]....
        /*04bc*/ 	.word	0x00003060
        /*04c0*/ 	.word	0x000000ff
        /*04c4*/ 	.word	0x000000b0
        /*04c8*/ 	.short	0x0106
        /*04ca*/ 	.byte	0x07
	.zero		1


	//   ....[60]....
        /*04cc*/ 	.word	0x000030a0
        /*04d0*/ 	.word	0x00000000
        /*04d4*/ 	.word	0x000000b0
        /*04d8*/ 	.short	0x010a
        /*04da*/ 	.byte	0xff
	.zero		1


	//   ....[61]....
        /*04dc*/ 	.word	0x000035f0
        /*04e0*/ 	.word	0x00000000
        /*04e4*/ 	.word	0x000000a0
        /*04e8*/ 	.short	0x010a
        /*04ea*/ 	.byte	0xff
	.zero		1


	//   ....[62]....
        /*04ec*/ 	.word	0x000036f0
        /*04f0*/ 	.word	0x00000003
        /*04f4*/ 	.word	0x00000000
        /*04f8*/ 	.short	0x0101
        /*04fa*/ 	.byte	0xff
	.zero		1


	//   ....[63]....
        /*04fc*/ 	.word	0x00003700
        /*0500*/ 	.word	0x000000ff
        /*0504*/ 	.word	0x00000000
        /*0508*/ 	.short	0x010a
        /*050a*/ 	.byte	0x04
	.zero		1


	//   ....[64]....
        /*050c*/ 	.word	0x00003780
        /*0510*/ 	.word	0x000000ff
        /*0514*/ 	.word	0x000000e0
        /*0518*/ 	.short	0x010a
        /*051a*/ 	.byte	0x1f
	.zero		1


	//   ....[65]....
        /*051c*/ 	.word	0x00003860
        /*0520*/ 	.word	0x000000ff
        /*0524*/ 	.word	0x00000000
        /*0528*/ 	.short	0x010a
        /*052a*/ 	.byte	0x05
	.zero		1


	//   ....[66]....
        /*052c*/ 	.word	0x000039a0
        /*0530*/ 	.word	0x000000ff
        /*0534*/ 	.word	0x00000000
        /*0538*/ 	.short	0x010a
        /*053a*/ 	.byte	0x04
	.zero		1


	//   ....[67]....
        /*053c*/ 	.word	0x00003c30
        /*0540*/ 	.word	0x000000ff
        /*0544*/ 	.word	0x00000000
        /*0548*/ 	.short	0x010a
        /*054a*/ 	.byte	0x04
	.zero		1


	//   ....[68]....
        /*054c*/ 	.word	0x00003cc0
        /*0550*/ 	.word	0x000000ff
        /*0554*/ 	.word	0x00000000
        /*0558*/ 	.short	0x010a
        /*055a*/ 	.byte	0x05
	.zero		1


	//   ....[69]....
        /*055c*/ 	.word	0x00003d50
        /*0560*/ 	.word	0x000000ff
        /*0564*/ 	.word	0x00000000
        /*0568*/ 	.short	0x010a
        /*056a*/ 	.byte	0x05
	.zero		1


	//   ....[70]....
        /*056c*/ 	.word	0x00003de0
        /*0570*/ 	.word	0x000000ff
        /*0574*/ 	.word	0x00000000
        /*0578*/ 	.short	0x010a
        /*057a*/ 	.byte	0x04
	.zero		1


	//   ....[71]....
        /*057c*/ 	.word	0x000042b0
        /*0580*/ 	.word	0x0000000c
        /*0584*/ 	.word	0x000000a0
        /*0588*/ 	.short	0x010a
        /*058a*/ 	.byte	0xff
	.zero		1


	//   ....[72]....
        /*058c*/ 	.word	0x00004420
        /*0590*/ 	.word	0x00000000
        /*0594*/ 	.word	0x00000000
        /*0598*/ 	.short	0x0101
        /*059a*/ 	.byte	0xff
	.zero		1


	//   ....[73]....
        /*059c*/ 	.word	0x000048b0
        /*05a0*/ 	.word	0x000000ff
        /*05a4*/ 	.word	0x00000098
        /*05a8*/ 	.short	0x010a
        /*05aa*/ 	.byte	0x15
	.zero		1


	//   ....[74]....
        /*05ac*/ 	.word	0x00004a30
        /*05b0*/ 	.word	0x000000ff
        /*05b4*/ 	.word	0x00000070
        /*05b8*/ 	.short	0x010a
        /*05ba*/ 	.byte	0x15
	.zero		1


	//   ....[75]....
        /*05bc*/ 	.word	0x00004bb0
        /*05c0*/ 	.word	0x000000ff
        /*05c4*/ 	.word	0x00000050
        /*05c8*/ 	.short	0x010b
        /*05ca*/ 	.byte	0x15
	.zero		1


	//   ....[76]....
        /*05cc*/ 	.word	0x00004bc0
        /*05d0*/ 	.word	0x000000ff
        /*05d4*/ 	.word	0x00000000
        /*05d8*/ 	.short	0x0101
        /*05da*/ 	.byte	0x06
	.zero		1


	//   ....[77]....
        /*05dc*/ 	.word	0x00004bd0
        /*05e0*/ 	.word	0x000000ff
        /*05e4*/ 	.word	0x00000078
        /*05e8*/ 	.short	0x010a
        /*05ea*/ 	.byte	0x15
	.zero		1


	//   ....[78]....
        /*05ec*/ 	.word	0x00004d30
        /*05f0*/ 	.word	0x000000ff
        /*05f4*/ 	.word	0x00000058
        /*05f8*/ 	.short	0x010b
        /*05fa*/ 	.byte	0x15
	.zero		1


	//   ....[79]....
        /*05fc*/ 	.word	0x00004d40
        /*0600*/ 	.word	0x000000ff
        /*0604*/ 	.word	0x00000000
        /*0608*/ 	.short	0x0101
        /*060a*/ 	.byte	0x06
	.zero		1


	//   ....[80]....
        /*060c*/ 	.word	0x00004d50
        /*0610*/ 	.word	0x000000ff
        /*0614*/ 	.word	0x00000080
        /*0618*/ 	.short	0x010a
        /*061a*/ 	.byte	0x15
	.zero		1


	//   ....[81]....
        /*061c*/ 	.word	0x00004ea0
        /*0620*/ 	.word	0x000000ff
        /*0624*/ 	.word	0x00000060
        /*0628*/ 	.short	0x010b
        /*062a*/ 	.byte	0x15
	.zero		1


	//   ....[82]....
        /*062c*/ 	.word	0x00004eb0
        /*0630*/ 	.word	0x000000ff
        /*0634*/ 	.word	0x00000000
        /*0638*/ 	.short	0x0101
        /*063a*/ 	.byte	0x06
	.zero		1


	//   ....[83]....
        /*063c*/ 	.word	0x00004ec0
        /*0640*/ 	.word	0x000000ff
        /*0644*/ 	.word	0x00000088
        /*0648*/ 	.short	0x010a
        /*064a*/ 	.byte	0x15
	.zero		1


	//   ....[84]....
        /*064c*/ 	.word	0x000050c0
        /*0650*/ 	.word	0x000000ff
        /*0654*/ 	.word	0x00000068
        /*0658*/ 	.short	0x010b
        /*065a*/ 	.byte	0x15
	.zero		1


	//   ....[85]....
        /*065c*/ 	.word	0x000050d0
        /*0660*/ 	.word	0x000000ff
        /*0664*/ 	.word	0x00000000
        /*0668*/ 	.short	0x0101
        /*066a*/ 	.byte	0x25
	.zero		1


	//   ....[86]....
        /*066c*/ 	.word	0x00005100
        /*0670*/ 	.word	0x000000ff
        /*0674*/ 	.word	0x00000070
        /*0678*/ 	.short	0x010a
        /*067a*/ 	.byte	0x15
	.zero		1


	//   ....[87]....
        /*067c*/ 	.word	0x00005120
        /*0680*/ 	.word	0x000000ff
        /*0684*/ 	.word	0x00000078
        /*0688*/ 	.short	0x010a
        /*068a*/ 	.byte	0x15
	.zero		1


	//   ....[88]....
        /*068c*/ 	.word	0x00005140
        /*0690*/ 	.word	0x000000ff
        /*0694*/ 	.word	0x00000080
        /*0698*/ 	.short	0x010a
        /*069a*/ 	.byte	0x15
	.zero		1


	//   ....[89]....
        /*069c*/ 	.word	0x00005180
        /*06a0*/ 	.word	0x00000000
        /*06a4*/ 	.word	0x00000088
        /*06a8*/ 	.short	0x010a
        /*06aa*/ 	.byte	0xff
	.zero		1


	//   ....[90]....
        /*06ac*/ 	.word	0x000054c0
        /*06b0*/ 	.word	0x00000003
        /*06b4*/ 	.word	0x000000a0
        /*06b8*/ 	.short	0x010a
        /*06ba*/ 	.byte	0xff
	.zero		1


	//   ....[91]....
        /*06bc*/ 	.word	0x00005640
        /*06c0*/ 	.word	0x00000000
        /*06c4*/ 	.word	0x00000000
        /*06c8*/ 	.short	0x0101
        /*06ca*/ 	.byte	0xff
	.zero		1


	//   ....[92]....
        /*06cc*/ 	.word	0x00006160
        /*06d0*/ 	.word	0x00000002
        /*06d4*/ 	.word	0x00000050
        /*06d8*/ 	.short	0x010a
        /*06da*/ 	.byte	0xff
	.zero		1


	//   ....[93]....
        /*06dc*/ 	.word	0x000061a0
        /*06e0*/ 	.word	0x00000034
        /*06e4*/ 	.word	0x000000c0
        /*06e8*/ 	.short	0x010a
        /*06ea*/ 	.byte	0xff
	.zero		1


	//   ....[94]....
        /*06ec*/ 	.word	0x000062e0
        /*06f0*/ 	.word	0x00000002
        /*06f4*/ 	.word	0x00000050
        /*06f8*/ 	.short	0x010a
        /*06fa*/ 	.byte	0xff
	.zero		1


	//   ....[95]....
        /*06fc*/ 	.word	0x00006400
        /*0700*/ 	.word	0x00000000
        /*0704*/ 	.word	0x00000000
        /*0708*/ 	.short	0x0101
        /*070a*/ 	.byte	0xff
	.zero		1


	//   ....[96]....
        /*070c*/ 	.word	0x00006480
        /*0710*/ 	.word	0x00000034
        /*0714*/ 	.word	0x000000c0
        /*0718*/ 	.short	0x010a
        /*071a*/ 	.byte	0xff
	.zero		1


	//   ....[97]....
        /*071c*/ 	.word	0x00006ff0
        /*0720*/ 	.word	0x00000000
        /*0724*/ 	.word	0x00000050
        /*0728*/ 	.short	0x010a
        /*072a*/ 	.byte	0xff
	.zero		1


	//   ....[98]....
        /*072c*/ 	.word	0x000070a0
        /*0730*/ 	.word	0x00000000
        /*0734*/ 	.word	0x00000050
        /*0738*/ 	.short	0x010a
        /*073a*/ 	.byte	0xff
	.zero		1


	//   ....[99]....
        /*073c*/ 	.word	0x000071c0
        /*0740*/ 	.word	0x00000000
        /*0744*/ 	.word	0x00000000
        /*0748*/ 	.short	0x0101
        /*074a*/ 	.byte	0xff
	.zero		1


	//   ....[100]....
        /*074c*/ 	.word	0x00007d30
        /*0750*/ 	.word	0x00000000
        /*0754*/ 	.word	0x00000050
        /*0758*/ 	.short	0x010a
        /*075a*/ 	.byte	0xff
	.zero		1


	//   ....[101]....
        /*075c*/ 	.word	0x00007de0
        /*0760*/ 	.word	0x00000000
        /*0764*/ 	.word	0x00000050
        /*0768*/ 	.short	0x010a
        /*076a*/ 	.byte	0xff
	.zero		1


	//   ....[102]....
        /*076c*/ 	.word	0x00007f10
        /*0770*/ 	.word	0x00000000
        /*0774*/ 	.word	0x00000000
        /*0778*/ 	.short	0x0101
        /*077a*/ 	.byte	0xff
	.zero		1


	//   ....[103]....
        /*077c*/ 	.word	0x00008ab0
        /*0780*/ 	.word	0x00000000
        /*0784*/ 	.word	0x00000050
        /*0788*/ 	.short	0x010a
        /*078a*/ 	.byte	0xff
	.zero		1


	//   ....[104]....
        /*078c*/ 	.word	0x00008b60
        /*0790*/ 	.word	0x00000000
        /*0794*/ 	.word	0x00000050
        /*0798*/ 	.short	0x010a
        /*079a*/ 	.byte	0xff
	.zero		1


	//   ....[105]....
        /*079c*/ 	.word	0x00008c80
        /*07a0*/ 	.word	0x00000000
        /*07a4*/ 	.word	0x00000000
        /*07a8*/ 	.short	0x0101
        /*07aa*/ 	.byte	0xff
	.zero		1


	//   ....[106]....
        /*07ac*/ 	.word	0x00009090
        /*07b0*/ 	.word	0x000000ff
        /*07b4*/ 	.word	0x00000000
        /*07b8*/ 	.short	0x0101
        /*07ba*/ 	.byte	0x04
	.zero		1


	//   ....[107]....
        /*07bc*/ 	.word	0x00009990
        /*07c0*/ 	.word	0x00000000
        /*07c4*/ 	.word	0x00000110
        /*07c8*/ 	.short	0x010a
        /*07ca*/ 	.byte	0xff
	.zero		1


	//   ....[108]....
        /*07cc*/ 	.word	0x000099f0
        /*07d0*/ 	.word	0x00000000
        /*07d4*/ 	.word	0x00000028
        /*07d8*/ 	.short	0x010a
        /*07da*/ 	.byte	0xff
	.zero		1


	//   ....[109]....
        /*07dc*/ 	.word	0x00009a50
        /*07e0*/ 	.word	0x00000000
        /*07e4*/ 	.word	0x00000028
        /*07e8*/ 	.short	0x010a
        /*07ea*/ 	.byte	0xff
	.zero		1


	//   ....[110]....
        /*07ec*/ 	.word	0x00009aa0
        /*07f0*/ 	.word	0x00000003
        /*07f4*/ 	.word	0x000000a0
        /*07f8*/ 	.short	0x010a
        /*07fa*/ 	.byte	0xff
	.zero		1


	//   ....[111]....
        /*07fc*/ 	.word	0x00009b00
        /*0800*/ 	.word	0x00000000
        /*0804*/ 	.word	0x00000000
        /*0808*/ 	.short	0x010a
        /*080a*/ 	.byte	0xff
	.zero		1


	//   ....[112]....
        /*080c*/ 	.word	0x00009b60
        /*0810*/ 	.word	0x00000000
        /*0814*/ 	.word	0x00000000
        /*0818*/ 	.short	0x010a
        /*081a*/ 	.byte	0xff
	.zero		1


	//   ....[113]....
        /*081c*/ 	.word	0x00009bc0
        /*0820*/ 	.word	0x00000000
        /*0824*/ 	.word	0x00000000
        /*0828*/ 	.short	0x010a
        /*082a*/ 	.byte	0xff
	.zero		1


	//   ....[114]....
        /*082c*/ 	.word	0x00009c20
        /*0830*/ 	.word	0x00000000
        /*0834*/ 	.word	0x00000000
        /*0838*/ 	.short	0x010a
        /*083a*/ 	.byte	0xff
	.zero		1


	//   ....[115]....
        /*083c*/ 	.word	0x00009c70
        /*0840*/ 	.word	0x00000002
        /*0844*/ 	.word	0x00000100
        /*0848*/ 	.short	0x010a
        /*084a*/ 	.byte	0xff
	.zero		1


	//   ....[116]....
        /*084c*/ 	.word	0x00009cd0
        /*0850*/ 	.word	0x00000002
        /*0854*/ 	.word	0x000000b0
        /*0858*/ 	.short	0x010a
        /*085a*/ 	.byte	0xff
	.zero		1


	//   ....[117]....
        /*085c*/ 	.word	0x00009d20
        /*0860*/ 	.word	0x00000002
        /*0864*/ 	.word	0x000000a0
        /*0868*/ 	.short	0x010a
        /*086a*/ 	.byte	0xff
	.zero		1


	//   ....[118]....
        /*086c*/ 	.word	0x00009d80
        /*0870*/ 	.word	0x00000000
        /*0874*/ 	.word	0x000000b0
        /*0878*/ 	.short	0x010a
        /*087a*/ 	.byte	0xff
	.zero		1


	//   ....[119]....
        /*087c*/ 	.word	0x00009dd0
        /*0880*/ 	.word	0x00000000
        /*0884*/ 	.word	0x000000a0
        /*0888*/ 	.short	0x010a
        /*088a*/ 	.byte	0xff
	.zero		1


	//   ....[120]....
        /*088c*/ 	.word	0x00009e30
        /*0890*/ 	.word	0x00000002
        /*0894*/ 	.word	0x000000e0
        /*0898*/ 	.short	0x010a
        /*089a*/ 	.byte	0xff
	.zero		1


	//   ....[121]....
        /*089c*/ 	.word	0x00009e90
        /*08a0*/ 	.word	0x00000000
        /*08a4*/ 	.word	0x00000000
        /*08a8*/ 	.short	0x010a
        /*08aa*/ 	.byte	0xff
	.zero		1


	//   ....[122]....
        /*08ac*/ 	.word	0x00009ef0
        /*08b0*/ 	.word	0x00000000
        /*08b4*/ 	.word	0x00000000
        /*08b8*/ 	.short	0x010a
        /*08ba*/ 	.byte	0xff
	.zero		1


	//   ....[123]....
        /*08bc*/ 	.word	0x00009f50
        /*08c0*/ 	.word	0x00000000
        /*08c4*/ 	.word	0x00000000
        /*08c8*/ 	.short	0x010a
        /*08ca*/ 	.byte	0xff
	.zero		1


	//   ....[124]....
        /*08cc*/ 	.word	0x00009fb0
        /*08d0*/ 	.word	0x00000000
        /*08d4*/ 	.word	0x00000000
        /*08d8*/ 	.short	0x010a
        /*08da*/ 	.byte	0xff
	.zero		1


	//   ....[125]....
        /*08dc*/ 	.word	0x0000a010
        /*08e0*/ 	.word	0x00000000
        /*08e4*/ 	.word	0x00000000
        /*08e8*/ 	.short	0x010a
        /*08ea*/ 	.byte	0xff
	.zero		1


	//   ....[126]....
        /*08ec*/ 	.word	0x0000a060
        /*08f0*/ 	.word	0x0000000c
        /*08f4*/ 	.word	0x000000a0
        /*08f8*/ 	.short	0x010a
        /*08fa*/ 	.byte	0xff
	.zero		1


	//   ....[127]....
        /*08fc*/ 	.word	0x0000a0c0
        /*0900*/ 	.word	0x00000000
        /*0904*/ 	.word	0x00000098
        /*0908*/ 	.short	0x010a
        /*090a*/ 	.byte	0xff
	.zero		1


	//   ....[128]....
        /*090c*/ 	.word	0x0000a120
        /*0910*/ 	.word	0x00000000
        /*0914*/ 	.word	0x00000070
        /*0918*/ 	.short	0x010a
        /*091a*/ 	.byte	0xff
	.zero		1


	//   ....[129]....
        /*091c*/ 	.word	0x0000a180
        /*0920*/ 	.word	0x00000000
        /*0924*/ 	.word	0x00000078
        /*0928*/ 	.short	0x010a
        /*092a*/ 	.byte	0xff
	.zero		1


	//   ....[130]....
        /*092c*/ 	.word	0x0000a1e0
        /*0930*/ 	.word	0x00000000
        /*0934*/ 	.word	0x00000080
        /*0938*/ 	.short	0x010a
        /*093a*/ 	.byte	0xff
	.zero		1


	//   ....[131]....
        /*093c*/ 	.word	0x0000a240
        /*0940*/ 	.word	0x00000000
        /*0944*/ 	.word	0x00000088
        /*0948*/ 	.short	0x010a
        /*094a*/ 	.byte	0xff
	.zero		1


	//   ....[132]....
        /*094c*/ 	.word	0x0000a2a0
        /*0950*/ 	.word	0x00000000
        /*0954*/ 	.word	0x00000070
        /*0958*/ 	.short	0x010a
        /*095a*/ 	.byte	0xff
	.zero		1


	//   ....[133]....
        /*095c*/ 	.word	0x0000a300
        /*0960*/ 	.word	0x00000000
        /*0964*/ 	.word	0x00000078
        /*0968*/ 	.short	0x010a
        /*096a*/ 	.byte	0xff
	.zero		1


	//   ....[134]....
        /*096c*/ 	.word	0x0000a360
        /*0970*/ 	.word	0x00000000
        /*0974*/ 	.word	0x00000080
        /*0978*/ 	.short	0x010a
        /*097a*/ 	.byte	0xff
	.zero		1


	//   ....[135]....
        /*097c*/ 	.word	0x0000a3b0
        /*0980*/ 	.word	0x00000003
        /*0984*/ 	.word	0x000000a0
        /*0988*/ 	.short	0x010a
        /*098a*/ 	.byte	0xff
	.zero		1


	//   ....[136]....
        /*098c*/ 	.word	0x0000a400
        /*0990*/ 	.word	0x00000002
        /*0994*/ 	.word	0x00000050
        /*0998*/ 	.short	0x010a
        /*099a*/ 	.byte	0xff
	.zero		1


	//   ....[137]....
        /*099c*/ 	.word	0x0000a450
        /*09a0*/ 	.word	0x00000034
        /*09a4*/ 	.word	0x000000c0
        /*09a8*/ 	.short	0x010a
        /*09aa*/ 	.byte	0xff
	.zero		1


	//   ....[138]....
        /*09ac*/ 	.word	0x0000a4a0
        /*09b0*/ 	.word	0x00000000
        /*09b4*/ 	.word	0x00000050
        /*09b8*/ 	.short	0x010a
        /*09ba*/ 	.byte	0xff
	.zero		1


	//   ....[139]....
        /*09bc*/ 	.word	0x0000a4f0
        /*09c0*/ 	.word	0x00000000
        /*09c4*/ 	.word	0x00000050
        /*09c8*/ 	.short	0x010a
        /*09ca*/ 	.byte	0xff
	.zero		1


	//   ....[140]....
        /*09cc*/ 	.word	0x0000a540
        /*09d0*/ 	.word	0x00000000
        /*09d4*/ 	.word	0x00000050
        /*09d8*/ 	.short	0x010a
        /*09da*/ 	.byte	0xff
	.zero		1


	//----- nvinfo : EIATTR_NUM_MBARRIERS
	.align		4
.L_48:
        /*09dc*/ 	.byte	0x03, 0x38
        /*09de*/ 	.short	0x0024


	//----- nvinfo : EIATTR_EXIT_INSTR_OFFSETS
	.align		4
        /*09e0*/ 	.byte	0x04, 0x1c
        /*09e2*/ 	.short	(.L_50 - .L_49)


	//   ....[0]....
.L_49:
        /*09e4*/ 	.word	0x00002b80


	//   ....[1]....
        /*09e8*/ 	.word	0x00003070


	//   ....[2]....
        /*09ec*/ 	.word	0x000030d0


	//   ....[3]....
        /*09f0*/ 	.word	0x00004040


	//   ....[4]....
        /*09f4*/ 	.word	0x000051b0


	//   ....[5]....
        /*09f8*/ 	.word	0x000051f0


	//   ....[6]....
        /*09fc*/ 	.word	0x00009980


	//----- nvinfo : EIATTR_MAX_THREADS
	.align		4
.L_50:
        /*0a00*/ 	.byte	0x04, 0x05
        /*0a02*/ 	.short	(.L_52 - .L_51)
.L_51:
        /*0a04*/ 	.word	0x00000100
        /*0a08*/ 	.word	0x00000001
        /*0a0c*/ 	.word	0x00000001


	//----- nvinfo : EIATTR_CRS_STACK_SIZE
	.align		4
.L_52:
        /*0a10*/ 	.byte	0x04, 0x1e
        /*0a12*/ 	.short	(.L_54 - .L_53)
.L_53:
        /*0a14*/ 	.word	0x00000000


	//----- nvinfo : EIATTR_CBANK_PARAM_SIZE
	.align		4
.L_54:
        /*0a18*/ 	.byte	0x03, 0x19
        /*0a1a*/ 	.short	0x0800


	//----- nvinfo : EIATTR_PARAM_CBANK
	.align		4
        /*0a1c*/ 	.byte	0x04, 0x0a
        /*0a1e*/ 	.short	(.L_56 - .L_55)
	.align		4
.L_55:
        /*0a20*/ 	.word	index@(.nv.constant0._ZN7cutlass13device_kernelINS_4gemm6kernel13GemmUniversalIN4cute5tupleIJiiiiEEENS1_10collective13CollectiveMmaINS1_35MainloopSm100TmaUmmaWarpSpecializedILi5ELi2ELi4ENS5_IJNS4_1CILi2EEESB_NSA_ILi1EEEEEEEENS5_IJNSA_ILi64EEENSA_ILi256EEENSA_ILi128EEEEEEaNS5_IJlSC_lEEEaSJ_NS4_8TiledMMAINS4_8MMA_AtomIJNS4_15SM100_MMA_S8_SSIaaiLi64ELi256ELNS4_4UMMA5MajorE0ELSO_0ELNSN_8SaturateE0EEEEEENS4_6LayoutINS5_IJSC_SC_SC_EEENS5_IJNSA_ILi0EEESU_SU_EEEEENS5_IJNS4_10UnderscoreESX_SX_EEEEENS4_23SM90_TMA_LOAD_MULTICASTENS4_14ComposedLayoutINS4_7SwizzleILi3ELi4ELi3EEENS4_18smem_ptr_flag_bitsILi8EEENSS_INS5_IJNSA_ILi8EEESH_EEENS5_IJSH_SC_EEEEEEEvNS4_8identityES10_S1A_vS1B_EENS_8epilogue10collective18CollectiveEpilogueINS1D_23Sm100TmaWarpSpecializedILi4ELi2ELi32ELb0ELb0EEEJSI_NS5_IJNSS_ISF_SC_EES1I_EEEaSJ_aSJ_NS1D_6fusion15FusionCallbacksIS1H_NS1K_17LinearCombinationIaiaiLNS_15FloatRoundStyleE2EEESI_S1J_JEEENS4_5SM1004TMEM4LOAD26SM100_TMEM_LOAD_16dp32b32xENS4_13SM90_TMA_LOADENS11_INS12_ILi2ELi4ELi3EEES15_NSS_INS5_IJS16_SF_EEENS5_IJSF_SC_EEEEEEENS4_39AutoVectorizingCopyWithAssumedAlignmentILi128EEENS4_14SM90_TMA_STOREES1Z_S21_S21_EEEvvEEEEvNT_6ParamsE)
        /*0a24*/ 	.short	0x0380
        /*0a26*/ 	.short	0x0800


	//----- nvinfo : EIATTR_SW_WAR
	.align		4
.L_56:
        /*0a28*/ 	.byte	0x04, 0x36
        /*0a2a*/ 	.short	(.L_58 - .L_57)
.L_57:
        /*0a2c*/ 	.word	0x00000008
.L_58:


//--------------------- .nv.callgraph             --------------------------
	.section	.nv.callgraph,"",@"SHT_CUDA_CALLGRAPH"
	.align	4
	.sectionentsize	8
	.align		4
        /*0000*/ 	.word	0x00000000
	.align		4
        /*0004*/ 	.word	0xffffffff
	.align		4
        /*0008*/ 	.word	index@(_ZN7cutlass13device_kernelINS_4gemm6kernel13GemmUniversalIN4cute5tupleIJiiiiEEENS1_10collective13CollectiveMmaINS1_35MainloopSm100TmaUmmaWarpSpecializedILi5ELi2ELi4ENS5_IJNS4_1CILi2EEESB_NSA_ILi1EEEEEEEENS5_IJNSA_ILi64EEENSA_ILi256EEENSA_ILi128EEEEEEaNS5_IJlSC_lEEEaSJ_NS4_8TiledMMAINS4_8MMA_AtomIJNS4_15SM100_MMA_S8_SSIaaiLi64ELi256ELNS4_4UMMA5MajorE0ELSO_0ELNSN_8SaturateE0EEEEEENS4_6LayoutINS5_IJSC_SC_SC_EEENS5_IJNSA_ILi0EEESU_SU_EEEEENS5_IJNS4_10UnderscoreESX_SX_EEEEENS4_23SM90_TMA_LOAD_MULTICASTENS4_14ComposedLayoutINS4_7SwizzleILi3ELi4ELi3EEENS4_18smem_ptr_flag_bitsILi8EEENSS_INS5_IJNSA_ILi8EEESH_EEENS5_IJSH_SC_EEEEEEEvNS4_8identityES10_S1A_vS1B_EENS_8epilogue10collective18CollectiveEpilogueINS1D_23Sm100TmaWarpSpecializedILi4ELi2ELi32ELb0ELb0EEEJSI_NS5_IJNSS_ISF_SC_EES1I_EEEaSJ_aSJ_NS1D_6fusion15FusionCallbacksIS1H_NS1K_17LinearCombinationIaiaiLNS_15FloatRoundStyleE2EEESI_S1J_JEEENS4_5SM1004TMEM4LOAD26SM100_TMEM_LOAD_16dp32b32xENS4_13SM90_TMA_LOADENS11_INS12_ILi2ELi4ELi3EEES15_NSS_INS5_IJS16_SF_EEENS5_IJSF_SC_EEEEEEENS4_39AutoVectorizingCopyWithAssumedAlignmentILi128EEENS4_14SM90_TMA_STOREES1Z_S21_S21_EEEvvEEEEvNT_6ParamsE)
	.align		4
        /*000c*/ 	.word	index@(__assertfail)
	.align		4
        /*0010*/ 	.word	0x00000000
	.align		4
        /*0014*/ 	.word	0xfffffffe
	.align		4
        /*0018*/ 	.word	0x00000000
	.align		4
        /*001c*/ 	.word	0xfffffffd
	.align		4
        /*0020*/ 	.word	0x00000000
	.align		4
        /*0024*/ 	.word	0xfffffffc


//--------------------- .nv.constant4             --------------------------
	.section	.nv.constant4,"a",@progbits
	.align	8
	.align		8
.nv.constant4:
        /*0000*/ 	.dword	__assertfail
	.align		8
        /*0008*/ 	.dword	__unnamed_1
	.align		8
        /*0010*/ 	.dword	__unnamed_2
	.align		8
        /*0018*/ 	.dword	__unnamed_3
	.align		8
        /*0020*/ 	.dword	_ZN40_INTERNAL_6948e37b_4_k_cu_a5be6e5d_308824cuda3std3__45__cpo5beginE
	.align		8
        /*0028*/ 	.dword	_ZN40_INTERNAL_6948e37b_4_k_cu_a5be6e5d_308824cuda3std3__45__cpo3endE
	.align		8
        /*0030*/ 	.dword	_ZN40_INTERNAL_6948e37b_4_k_cu_a5be6e5d_308824cuda3std3__45__cpo6cbeginE
	.align		8
        /*0038*/ 	.dword	_ZN40_INTERNAL_6948e37b_4_k_cu_a5be6e5d_308824cuda3std3__45__cpo4cendE
	.align		8
        /*0040*/ 	.dword	_ZN40_INTERNAL_6948e37b_4_k_cu_a5be6e5d_308824cuda3std3__442_GLOBAL__N__6948e37b_4_k_cu_a5be6e5d_308826ignoreE
	.align		8
        /*0048*/ 	.dword	_ZN40_INTERNAL_6948e37b_4_k_cu_a5be6e5d_308824cuda3std3__419piecewise_constructE
	.align		8
        /*0050*/ 	.dword	_ZN40_INTERNAL_6948e37b_4_k_cu_a5be6e5d_308824cuda3std3__48in_placeE
	.align		8
        /*0058*/ 	.dword	_ZN40_INTERNAL_6948e37b_4_k_cu_a5be6e5d_308824cuda3std6ranges3__45__cpo4swapE
	.align		8
        /*0060*/ 	.dword	_ZN40_INTERNAL_6948e37b_4_k_cu_a5be6e5d_308824cuda3std6ranges3__45__cpo9iter_moveE
	.align		8
        /*0068*/ 	.dword	_ZN40_INTERNAL_6948e37b_4_k_cu_a5be6e5d_308824cute7productE
	.align		8
        /*0070*/ 	.dword	_ZN40_INTERNAL_6948e37b_4_k_cu_a5be6e5d_308824cute1_E
	.align		8
        /*0078*/ 	.dword	$str$25
	.align		8
        /*0080*/ 	.dword	$str$26
	.align		8
        /*0088*/ 	.dword	$str$27
	.align		8
        /*0090*/ 	.dword	$str$28


//--------------------- .text._ZN7cutlass13device_kernelINS_4gemm6kernel13GemmUniversalIN4cute5tupleIJiiiiEEENS1_10collective13CollectiveMmaINS1_35MainloopSm100TmaUmmaWarpSpecializedILi5ELi2ELi4ENS5_IJNS4_1CILi2EEESB_NSA_ILi1EEEEEEEENS5_IJNSA_ILi64EEENSA_ILi256EEENSA_ILi128EEEEEEaNS5_IJlSC_lEEEaSJ_NS4_8TiledMMAINS4_8MMA_AtomIJNS4_15SM100_MMA_S8_SSIaaiLi64ELi256ELNS4_4UMMA5MajorE0ELSO_0ELNSN_8SaturateE0EEEEEENS4_6LayoutINS5_IJSC_SC_SC_EEENS5_IJNSA_ILi0EEESU_SU_EEEEENS5_IJNS4_10UnderscoreESX_SX_EEEEENS4_23SM90_TMA_LOAD_MULTICASTENS4_14ComposedLayoutINS4_7SwizzleILi3ELi4ELi3EEENS4_18smem_ptr_flag_bitsILi8EEENSS_INS5_IJNSA_ILi8EEESH_EEENS5_IJSH_SC_EEEEEEEvNS4_8identityES10_S1A_vS1B_EENS_8epilogue10collective18CollectiveEpilogueINS1D_23Sm100TmaWarpSpecializedILi4ELi2ELi32ELb0ELb0EEEJSI_NS5_IJNSS_ISF_SC_EES1I_EEEaSJ_aSJ_NS1D_6fusion15FusionCallbacksIS1H_NS1K_17LinearCombinationIaiaiLNS_15FloatRoundStyleE2EEESI_S1J_JEEENS4_5SM1004TMEM4LOAD26SM100_TMEM_LOAD_16dp32b32xENS4_13SM90_TMA_LOADENS11_INS12_ILi2ELi4ELi3EEES15_NSS_INS5_IJS16_SF_EEENS5_IJSF_SC_EEEEEEENS4_39AutoVectorizingCopyWithAssumedAlignmentILi128EEENS4_14SM90_TMA_STOREES1Z_S21_S21_EEEvvEEEEvNT_6ParamsE --------------------------
	.section	.text._ZN7cutlass13device_kernelINS_4gemm6kernel13GemmUniversalIN4cute5tupleIJiiiiEEENS1_10collective13CollectiveMmaINS1_35MainloopSm100TmaUmmaWarpSpecializedILi5ELi2ELi4ENS5_IJNS4_1CILi2EEESB_NSA_ILi1EEEEEEEENS5_IJNSA_ILi64EEENSA_ILi256EEENSA_ILi128EEEEEEaNS5_IJlSC_lEEEaSJ_NS4_8TiledMMAINS4_8MMA_AtomIJNS4_15SM100_MMA_S8_SSIaaiLi64ELi256ELNS4_4UMMA5MajorE0ELSO_0ELNSN_8SaturateE0EEEEEENS4_6LayoutINS5_IJSC_SC_SC_EEENS5_IJNSA_ILi0EEESU_SU_EEEEENS5_IJNS4_10UnderscoreESX_SX_EEEEENS4_23SM90_TMA_LOAD_MULTICASTENS4_14ComposedLayoutINS4_7SwizzleILi3ELi4ELi3EEENS4_18smem_ptr_flag_bitsILi8EEENSS_INS5_IJNSA_ILi8EEESH_EEENS5_IJSH_SC_EEEEEEEvNS4_8identityES10_S1A_vS1B_EENS_8epilogue10collective18CollectiveEpilogueINS1D_23Sm100TmaWarpSpecializedILi4ELi2ELi32ELb0ELb0EEEJSI_NS5_IJNSS_ISF_SC_EES1I_EEEaSJ_aSJ_NS1D_6fusion15FusionCallbacksIS1H_NS1K_17LinearCombinationIaiaiLNS_15FloatRoundStyleE2EEESI_S1J_JEEENS4_5SM1004TMEM4LOAD26SM100_TMEM_LOAD_16dp32b32xENS4_13SM90_TMA_LOADENS11_INS12_ILi2ELi4ELi3EEES15_NSS_INS5_IJS16_SF_EEENS5_IJSF_SC_EEEEEEENS4_39AutoVectorizingCopyWithAssumedAlignmentILi128EEENS4_14SM90_TMA_STOREES1Z_S21_S21_EEEvvEEEEvNT_6ParamsE,"ax",@progbits
	.align	128
.text._ZN7cutlass13device_kernelINS_4gemm6kernel13GemmUniversalIN4cute5tupleIJiiiiEEENS1_10collective13CollectiveMmaINS1_35MainloopSm100TmaUmmaWarpSpecializedILi5ELi2ELi4ENS5_IJNS4_1CILi2EEESB_NSA_ILi1EEEEEEEENS5_IJNSA_ILi64EEENSA_ILi256EEENSA_ILi128EEEEEEaNS5_IJlSC_lEEEaSJ_NS4_8TiledMMAINS4_8MMA_AtomIJNS4_15SM100_MMA_S8_SSIaaiLi64ELi256ELNS4_4UMMA5MajorE0ELSO_0ELNSN_8SaturateE0EEEEEENS4_6LayoutINS5_IJSC_SC_SC_EEENS5_IJNSA_ILi0EEESU_SU_EEEEENS5_IJNS4_10UnderscoreESX_SX_EEEEENS4_23SM90_TMA_LOAD_MULTICASTENS4_14ComposedLayoutINS4_7SwizzleILi3ELi4ELi3EEENS4_18smem_ptr_flag_bitsILi8EEENSS_INS5_IJNSA_ILi8EEESH_EEENS5_IJSH_SC_EEEEEEEvNS4_8identityES10_S1A_vS1B_EENS_8epilogue10collective18CollectiveEpilogueINS1D_23Sm100TmaWarpSpecializedILi4ELi2ELi32ELb0ELb0EEEJSI_NS5_IJNSS_ISF_SC_EES1I_EEEaSJ_aSJ_NS1D_6fusion15FusionCallbacksIS1H_NS1K_17LinearCombinationIaiaiLNS_15FloatRoundStyleE2EEESI_S1J_JEEENS4_5SM1004TMEM4LOAD26SM100_TMEM_LOAD_16dp32b32xENS4_13SM90_TMA_LOADENS11_INS12_ILi2ELi4ELi3EEES15_NSS_INS5_IJS16_SF_EEENS5_IJSF_SC_EEEEEEENS4_39AutoVectorizingCopyWithAssumedAlignmentILi128EEENS4_14SM90_TMA_STOREES1Z_S21_S21_EEEvvEEEEvNT_6ParamsE:
        .type           _ZN7cutlass13device_kernelINS_4gemm6kernel13GemmUniversalIN4cute5tupleIJiiiiEEENS1_10collective13CollectiveMmaINS1_35MainloopSm100TmaUmmaWarpSpecializedILi5ELi2ELi4ENS5_IJNS4_1CILi2EEESB_NSA_ILi1EEEEEEEENS5_IJNSA_ILi64EEENSA_ILi256EEENSA_ILi128EEEEEEaNS5_IJlSC_lEEEaSJ_NS4_8TiledMMAINS4_8MMA_AtomIJNS4_15SM100_MMA_S8_SSIaaiLi64ELi256ELNS4_4UMMA5MajorE0ELSO_0ELNSN_8SaturateE0EEEEEENS4_6LayoutINS5_IJSC_SC_SC_EEENS5_IJNSA_ILi0EEESU_SU_EEEEENS5_IJNS4_10UnderscoreESX_SX_EEEEENS4_23SM90_TMA_LOAD_MULTICASTENS4_14ComposedLayoutINS4_7SwizzleILi3ELi4ELi3EEENS4_18smem_ptr_flag_bitsILi8EEENSS_INS5_IJNSA_ILi8EEESH_EEENS5_IJSH_SC_EEEEEEEvNS4_8identityES10_S1A_vS1B_EENS_8epilogue10collective18CollectiveEpilogueINS1D_23Sm100TmaWarpSpecializedILi4ELi2ELi32ELb0ELb0EEEJSI_NS5_IJNSS_ISF_SC_EES1I_EEEaSJ_aSJ_NS1D_6fusion15FusionCallbacksIS1H_NS1K_17LinearCombinationIaiaiLNS_15FloatRoundStyleE2EEESI_S1J_JEEENS4_5SM1004TMEM4LOAD26SM100_TMEM_LOAD_16dp32b32xENS4_13SM90_TMA_LOADENS11_INS12_ILi2ELi4ELi3EEES15_NSS_INS5_IJS16_SF_EEENS5_IJSF_SC_EEEEEEENS4_39AutoVectorizingCopyWithAssumedAlignmentILi128EEENS4_14SM90_TMA_STOREES1Z_S21_S21_EEEvvEEEEvNT_6ParamsE,@function
        .size           _ZN7cutlass13device_kernelINS_4gemm6kernel13GemmUniversalIN4cute5tupleIJiiiiEEENS1_10collective13CollectiveMmaINS1_35MainloopSm100TmaUmmaWarpSpecializedILi5ELi2ELi4ENS5_IJNS4_1CILi2EEESB_NSA_ILi1EEEEEEEENS5_IJNSA_ILi64EEENSA_ILi256EEENSA_ILi128EEEEEEaNS5_IJlSC_lEEEaSJ_NS4_8TiledMMAINS4_8MMA_AtomIJNS4_15SM100_MMA_S8_SSIaaiLi64ELi256ELNS4_4UMMA5MajorE0ELSO_0ELNSN_8SaturateE0EEEEEENS4_6LayoutINS5_IJSC_SC_SC_EEENS5_IJNSA_ILi0EEESU_SU_EEEEENS5_IJNS4_10UnderscoreESX_SX_EEEEENS4_23SM90_TMA_LOAD_MULTICASTENS4_14ComposedLayoutINS4_7SwizzleILi3ELi4ELi3EEENS4_18smem_ptr_flag_bitsILi8EEENSS_INS5_IJNSA_ILi8EEESH_EEENS5_IJSH_SC_EEEEEEEvNS4_8identityES10_S1A_vS1B_EENS_8epilogue10collective18CollectiveEpilogueINS1D_23Sm100TmaWarpSpecializedILi4ELi2ELi32ELb0ELb0EEEJSI_NS5_IJNSS_ISF_SC_EES1I_EEEaSJ_aSJ_NS1D_6fusion15FusionCallbacksIS1H_NS1K_17LinearCombinationIaiaiLNS_15FloatRoundStyleE2EEESI_S1J_JEEENS4_5SM1004TMEM4LOAD26SM100_TMEM_LOAD_16dp32b32xENS4_13SM90_TMA_LOADENS11_INS12_ILi2ELi4ELi3EEES15_NSS_INS5_IJS16_SF_EEENS5_IJSF_SC_EEEEEEENS4_39AutoVectorizingCopyWithAssumedAlignmentILi128EEENS4_14SM90_TMA_STOREES1Z_S21_S21_EEEvvEEEEvNT_6ParamsE,(.L_x_180 - _ZN7cutlass13device_kernelINS_4gemm6kernel13GemmUniversalIN4cute5tupleIJiiiiEEENS1_10collective13CollectiveMmaINS1_35MainloopSm100TmaUmmaWarpSpecializedILi5ELi2ELi4ENS5_IJNS4_1CILi2EEESB_NSA_ILi1EEEEEEEENS5_IJNSA_ILi64EEENSA_ILi256EEENSA_ILi128EEEEEEaNS5_IJlSC_lEEEaSJ_NS4_8TiledMMAINS4_8MMA_AtomIJNS4_15SM100_MMA_S8_SSIaaiLi64ELi256ELNS4_4UMMA5MajorE0ELSO_0ELNSN_8SaturateE0EEEEEENS4_6LayoutINS5_IJSC_SC_SC_EEENS5_IJNSA_ILi0EEESU_SU_EEEEENS5_IJNS4_10UnderscoreESX_SX_EEEEENS4_23SM90_TMA_LOAD_MULTICASTENS4_14ComposedLayoutINS4_7SwizzleILi3ELi4ELi3EEENS4_18smem_ptr_flag_bitsILi8EEENSS_INS5_IJNSA_ILi8EEESH_EEENS5_IJSH_SC_EEEEEEEvNS4_8identityES10_S1A_vS1B_EENS_8epilogue10collective18CollectiveEpilogueINS1D_23Sm100TmaWarpSpecializedILi4ELi2ELi32ELb0ELb0EEEJSI_NS5_IJNSS_ISF_SC_EES1I_EEEaSJ_aSJ_NS1D_6fusion15FusionCallbacksIS1H_NS1K_17LinearCombinationIaiaiLNS_15FloatRoundStyleE2EEESI_S1J_JEEENS4_5SM1004TMEM4LOAD26SM100_TMEM_LOAD_16dp32b32xENS4_13SM90_TMA_LOADENS11_INS12_ILi2ELi4ELi3EEES15_NSS_INS5_IJS16_SF_EEENS5_IJSF_SC_EEEEEEENS4_39AutoVectorizingCopyWithAssumedAlignmentILi128EEENS4_14SM90_TMA_STOREES1Z_S21_S21_EEEvvEEEEvNT_6ParamsE)
        .other          _ZN7cutlass13device_kernelINS_4gemm6kernel13GemmUniversalIN4cute5tupleIJiiiiEEENS1_10collective13CollectiveMmaINS1_35MainloopSm100TmaUmmaWarpSpecializedILi5ELi2ELi4ENS5_IJNS4_1CILi2EEESB_NSA_ILi1EEEEEEEENS5_IJNSA_ILi64EEENSA_ILi256EEENSA_ILi128EEEEEEaNS5_IJlSC_lEEEaSJ_NS4_8TiledMMAINS4_8MMA_AtomIJNS4_15SM100_MMA_S8_SSIaaiLi64ELi256ELNS4_4UMMA5MajorE0ELSO_0ELNSN_8SaturateE0EEEEEENS4_6LayoutINS5_IJSC_SC_SC_EEENS5_IJNSA_ILi0EEESU_SU_EEEEENS5_IJNS4_10UnderscoreESX_SX_EEEEENS4_23SM90_TMA_LOAD_MULTICASTENS4_14ComposedLayoutINS4_7SwizzleILi3ELi4ELi3EEENS4_18smem_ptr_flag_bitsILi8EEENSS_INS5_IJNSA_ILi8EEESH_EEENS5_IJSH_SC_EEEEEEEvNS4_8identityES10_S1A_vS1B_EENS_8epilogue10collective18CollectiveEpilogueINS1D_23Sm100TmaWarpSpecializedILi4ELi2ELi32ELb0ELb0EEEJSI_NS5_IJNSS_ISF_SC_EES1I_EEEaSJ_aSJ_NS1D_6fusion15FusionCallbacksIS1H_NS1K_17LinearCombinationIaiaiLNS_15FloatRoundStyleE2EEESI_S1J_JEEENS4_5SM1004TMEM4LOAD26SM100_TMEM_LOAD_16dp32b32xENS4_13SM90_TMA_LOADENS11_INS12_ILi2ELi4ELi3EEES15_NSS_INS5_IJS16_SF_EEENS5_IJSF_SC_EEEEEEENS4_39AutoVectorizingCopyWithAssumedAlignmentILi128EEENS4_14SM90_TMA_STOREES1Z_S21_S21_EEEvvEEEEvNT_6ParamsE,@"STO_CUDA_ENTRY STV_DEFAULT"
_ZN7cutlass13device_kernelINS_4gemm6kernel13GemmUniversalIN4cute5tupleIJiiiiEEENS1_10collective13CollectiveMmaINS1_35MainloopSm100TmaUmmaWarpSpecializedILi5ELi2ELi4ENS5_IJNS4_1CILi2EEESB_NSA_ILi1EEEEEEEENS5_IJNSA_ILi64EEENSA_ILi256EEENSA_ILi128EEEEEEaNS5_IJlSC_lEEEaSJ_NS4_8TiledMMAINS4_8MMA_AtomIJNS4_15SM100_MMA_S8_SSIaaiLi64ELi256ELNS4_4UMMA5MajorE0ELSO_0ELNSN_8SaturateE0EEEEEENS4_6LayoutINS5_IJSC_SC_SC_EEENS5_IJNSA_ILi0EEESU_SU_EEEEENS5_IJNS4_10UnderscoreESX_SX_EEEEENS4_23SM90_TMA_LOAD_MULTICASTENS4_14ComposedLayoutINS4_7SwizzleILi3ELi4ELi3EEENS4_18smem_ptr_flag_bitsILi8EEENSS_INS5_IJNSA_ILi8EEESH_EEENS5_IJSH_SC_EEEEEEEvNS4_8identityES10_S1A_vS1B_EENS_8epilogue10collective18CollectiveEpilogueINS1D_23Sm100TmaWarpSpecializedILi4ELi2ELi32ELb0ELb0EEEJSI_NS5_IJNSS_ISF_SC_EES1I_EEEaSJ_aSJ_NS1D_6fusion15FusionCallbacksIS1H_NS1K_17LinearCombinationIaiaiLNS_15FloatRoundStyleE2EEESI_S1J_JEEENS4_5SM1004TMEM4LOAD26SM100_TMEM_LOAD_16dp32b32xENS4_13SM90_TMA_LOADENS11_INS12_ILi2ELi4ELi3EEES15_NSS_INS5_IJS16_SF_EEENS5_IJSF_SC_EEEEEEENS4_39AutoVectorizingCopyWithAssumedAlignmentILi128EEENS4_14SM90_TMA_STOREES1Z_S21_S21_EEEvvEEEEvNT_6ParamsE:
[----:B------:R-:W1:Y:S01]  /*0000*/  LDC R1, c[0x0][0x37c] ;  /* 0x0000df00ff017b82 */ /* 0x000e620000000800 */
[----:B------:R-:W2:Y:S01]  /*0010*/  S2R R85, SR_TID.X ;  /* 0x0000000000557919 */ /* 0x000ea20000002100 */
[----:B------:R-:W3:Y:S01]  /*0020*/  LDCU.64 UR8, c[0x0][0x890] ;  /* 0x00011200ff0877ac */ /* 0x000ee20008000a00 */
[----:B------:R-:W-:Y:S02]  /*0030*/  PRMT R74, RZ, 0x7610, R74 ;  /* 0x00007610ff4a7816 */ /* 0x000fe4000000004a */
[----:B------:R-:W-:Y:S01]  /*0040*/  ELECT P3, URZ, PT ;  /* 0x0000000000ff782f */ /* 0x000fe20003860000 */
[----:B---3--:R-:W-:-:S04]  /*0050*/  UISETP.NE.U32.AND UP0, UPT, UR8, URZ, UPT ;  /* 0x000000ff0800728c */ /* 0x008fc8000bf05070 */
[----:B------:R-:W-:Y:S01]  /*0060*/  UISETP.NE.AND.EX UP0, UPT, UR9, URZ, UPT, UP0 ;  /* 0x000000ff0900728c */ /* 0x000fe2000bf05300 */
[----:B--2---:R-:W-:-:S05]  /*0070*/  SHF.R.U32.HI R75, RZ, 0x5, R85 ;  /* 0x00000005ff4b7819 */ /* 0x004fca0000011655 */
[----:B------:R-:W2:Y:S02]  /*0080*/  SHFL.IDX PT, R0, R75, RZ, 0x1f ;  /* 0x00001fff4b007589 */ /* 0x000ea400000e0000 */
[----:B--2---:R-:W-:Y:S01]  /*0090*/  R2UR UR17, R0 ;  /* 0x00000000001172ca */ /* 0x004fe200000e0000 */
[----:B-1----:R-:W-:-:S14]  /*00a0*/  BRA.U UP0, `(.L_x_0) ;  /* 0x0000000100307547 */ /* 0x002fdc000b800000 */
[----:B------:R-:W1:Y:S02]  /*00b0*/  LDCU.64 UR4, c[0x0][0x888] ;  /* 0x00011100ff0477ac */ /* 0x000e640008000a00 */
[----:B-1----:R-:W-:-:S04]  /*00c0*/  UISETP.NE.U32.AND UP0, UPT, UR4, URZ, UPT ;  /* 0x000000ff0400728c */ /* 0x002fc8000bf05070 */
[----:B------:R-:W-:-:S09]  /*00d0*/  UISETP.NE.AND.EX UP0, UPT, UR5, URZ, UPT, UP0 ;  /* 0x000000ff0500728c */ /* 0x000fd2000bf05300 */
[----:B------:R-:W-:Y:S05]  /*00e0*/  BRA.U !UP0, `(.L_x_1) ;  /* 0x0000000108147547 */ /* 0x000fea000b800000 */
[----:B------:R-:W1:Y:S01]  /*00f0*/  LDC.64 R40, c[0x0][0x888] ;  /* 0x00022200ff287b82 */ /* 0x000e620000000a00 */
[----:B------:R-:W1:Y:S02]  /*0100*/  LDCU.64 UR4, c[0x0][0x358] ;  /* 0x00006b00ff0477ac */ /* 0x000e640008000a00 */
[----:B-1----:R1:W5:Y:S01]  /*0110*/  LDG.E R40, desc[UR4][R40.64] ;  /* 0x0000000428287981 */ /* 0x002362000c1e1900 */
[----:B------:R-:W-:Y:S01]  /*0120*/  HFMA2 R74, -RZ, RZ, 0, 5.9604644775390625e-08 ;  /* 0x00000001ff4a7431 */ /* 0x000fe200000001ff */
[----:B------:R-:W-:Y:S05]  /*0130*/  BRA `(.L_x_0) ;  /* 0x00000000000c7947 */ /* 0x000fea0003800000 */
.L_x_1:
[----:B------:R-:W1:Y:S01]  /*0140*/  LDCU UR4, c[0x0][0x880] ;  /* 0x00011000ff0477ac */ /* 0x000e620008000800 */
[----:B------:R-:W-:Y:S01]  /*0150*/  HFMA2 R74, -RZ, RZ, 0, 5.9604644775390625e-08 ;  /* 0x00000001ff4a7431 */ /* 0x000fe200000001ff */
[----:B-1----:R-:W-:-:S07]  /*0160*/  MOV R40, UR4 ;  /* 0x0000000400287c02 */ /* 0x002fce0008000f00 */
.L_x_0:
[----:B------:R-:W2:Y:S02]  /*0170*/  LDCU.64 UR4, c[0x0][0x8b0] ;  /* 0x00011600ff0477ac */ /* 0x000ea40008000a00 */
[----:B--2---:R-:W-:-:S04]  /*0180*/  UISETP.NE.U32.AND UP0, UPT, UR4, URZ, UPT ;  /* 0x000000ff0400728c */ /* 0x004fc8000bf05070 */
[----:B------:R-:W-:-:S09]  /*0190*/  UISETP.NE.AND.EX UP0, UPT, UR5, URZ, UPT, UP0 ;  /* 0x000000ff0500728c */ /* 0x000fd2000bf05300 */
[----:B------:R-:W-:Y:S05]  /*01a0*/  BRA.U UP0, `(.L_x_2) ;  /* 0x0000000100287547 */ /* 0x000fea000b800000 */
[----:B------:R-:W2:Y:S02]  /*01b0*/  LDCU.64 UR4, c[0x0][0x8a8] ;  /* 0x00011500ff0477ac */ /* 0x000ea40008000a00 */
[----:B--2---:R-:W-:-:S04]  /*01c0*/  UISETP.NE.U32.AND UP0, UPT, UR4, URZ, UPT ;  /* 0x000000ff0400728c */ /* 0x004fc8000bf05070 */
[----:B------:R-:W-:-:S09]  /*01d0*/  UISETP.NE.AND.EX UP0, UPT, UR5, URZ, UPT, UP0 ;  /* 0x000000ff0500728c */ /* 0x000fd2000bf05300 */
[----:B------:R-:W-:Y:S05]  /*01e0*/  BRA.U !UP0, `(.L_x_3) ;  /* 0x0000000108107547 */ /* 0x000fea000b800000 */
[----:B------:R-:W2:Y:S01]  /*01f0*/  LDC.64 R38, c[0x0][0x8a8] ;  /* 0x00022a00ff267b82 */ /* 0x000ea20000000a00 */
[----:B------:R-:W2:Y:S02]  /*0200*/  LDCU.64 UR4, c[0x0][0x358] ;  /* 0x00006b00ff0477ac */ /* 0x000ea40008000a00 */
[----:B--2---:R2:W5:Y:S01]  /*0210*/  LDG.E R38, desc[UR4][R38.64] ;  /* 0x0000000426267981 */ /* 0x004562000c1e1900 */
[----:B------:R-:W-:Y:S05]  /*0220*/  BRA `(.L_x_2) ;  /* 0x0000000000087947 */ /* 0x000fea0003800000 */
.L_x_3:
[----:B------:R-:W2:Y:S02]  /*0230*/  LDCU UR4, c[0x0][0x8a0] ;  /* 0x00011400ff0477ac */ /* 0x000ea40008000800 */
[----:B--2---:R-:W-:Y:S02]  /*0240*/  MOV R38, UR4 ;  /* 0x0000000400267c02 */ /* 0x004fe40008000f00 */
.L_x_2:
[----:B------:R-:W-:Y:S01]  /*0250*/  IMAD.U32 R0, RZ, RZ, UR17 ;  /* 0x00000011ff007e24 */ /* 0x000fe2000f8e00ff */
[----:B------:R-:W-:Y:S04]  /*0260*/  BSSY.RECONVERGENT B0, `(.L_x_4) ;  /* 0x000000c000007945 */ /* 0x000fe80003800200 */
[C---:B------:R-:W-:Y:S02]  /*0270*/  ISETP.NE.OR P1, PT, R0.reuse, 0x1, !P3 ;  /* 0x000000010000780c */ /* 0x040fe40005f25670 */
[----:B------:R-:W-:-:S11]  /*0280*/  ISETP.NE.OR P0, PT, R0, 0x3, !P3 ;  /* 0x000000030000780c */ /* 0x000fd60005f05670 */
[----:B------:R-:W-:Y:S05]  /*0290*/  @P1 BRA `(.L_x_5) ;  /* 0x0000000000201947 */ /* 0x000fea0003800000 */
[----:B------:R-:W3:Y:S02]  /*02a0*/  LDCU.64 UR4, c[0x0][0x348] ;  /* 0x00006900ff0477ac */ /* 0x000ee40008000a00 */
[----:B---3--:R-:W-:Y:S02]  /*02b0*/  UIADD3 UR6, UP1, UPT, UR4, 0x80, URZ ;  /* 0x0000008004067890 */ /* 0x008fe4000ff3e0ff */
[----:B------:R-:W-:Y:S02]  /*02c0*/  UIADD3 UR4, UP0, UPT, UR4, 0x180, URZ ;  /* 0x0000018004047890 */ /* 0x000fe4000ff1e0ff */
[----:B------:R-:W-:Y:S02]  /*02d0*/  UIADD3.X UR7, UPT, UPT, URZ, UR5, URZ, UP1, !UPT ;  /* 0x00000005ff077290 */ /* 0x000fe40008ffe4ff */
[----:B------:R-:W-:-:S07]  /*02e0*/  UIADD3.X UR5, UPT, UPT, URZ, UR5, URZ, UP0, !UPT ;  /* 0x00000005ff057290 */ /* 0x000fce00087fe4ff */
[----:B------:R3:W-:Y:S02]  /*02f0*/  UTMACCTL.PF [UR6] ;  /* 0x00000000060079b9 */ /* 0x0007e40008040000 */
[----:B------:R3:W-:Y:S02]  /*0300*/  UTMACCTL.PF [UR4] ;  /* 0x00000000040079b9 */ /* 0x0007e40008040000 */
[----:B---3--:R-:W-:Y:S01]  /*0310*/  NOP ;  /* 0x0000000000007918 */ /* 0x008fe20000000000 */
.L_x_5:
[----:B------:R-:W-:Y:S05]  /*0320*/  BSYNC.RECONVERGENT B0 ;  /* 0x0000000000007941 */ /* 0x000fea0003800200 */
.L_x_4:
[----:B------:R-:W-:Y:S04]  /*0330*/  BSSY.RECONVERGENT B0, `(.L_x_6) ;  /* 0x000000a000007945 */ /* 0x000fe80003800200 */
        /* <DEDUP_REMOVED lines=9> */
.L_x_7:
[----:B------:R-:W-:Y:S05]  /*03d0*/  BSYNC.RECONVERGENT B0 ;  /* 0x0000000000007941 */ /* 0x000fea0003800200 */
.L_x_6:
[----:B------:R-:W3:Y:S01]  /*03e0*/  LDCU.64 UR4, c[0x0][0x888] ;  /* 0x00011100ff0477ac */ /* 0x000ee20008000a00 */
[----:B------:R-:W-:Y:S02]  /*03f0*/  UISETP.EQ.U32.AND UP1, UPT, UR8, URZ, UPT ;  /* 0x000000ff0800728c */ /* 0x000fe4000bf22070 */
[----:B------:R-:W-:Y:S02]  /*0400*/  UPLOP3.LUT UP3, UPT, UPT, UPT, UPT, 0x80, 0x8 ;  /* 0x000000000008789c */ /* 0x000fe40003f6f070 */
[----:B---3--:R-:W-:-:S04]  /*0410*/  UISETP.NE.U32.AND UP0, UPT, UR4, URZ, UPT ;  /* 0x000000ff0400728c */ /* 0x008fc8000bf05070 */
[----:B------:R-:W-:-:S04]  /*0420*/  UISETP.NE.AND.EX UP0, UPT, UR5, URZ, UPT, UP0 ;  /* 0x000000ff0500728c */ /* 0x000fc8000bf05300 */
[----:B------:R-:W-:-:S04]  /*0430*/  UISETP.EQ.OR.EX UP2, UPT, UR9, URZ, !UP0, UP1 ;  /* 0x000000ff0900728c */ /* 0x000fc8000c742710 */
[----:B------:R-:W-:-:S06]  /*0440*/  UP2UR UR4, UPR, URZ, 0x4 ;  /* 0x00000004ff047883 */ /* 0x000fcc0008000000 */
[----:B------:R-:W-:Y:S01]  /*0450*/  MOV R78, UR4 ;  /* 0x00000004004e7c02 */ /* 0x000fe20008000f00 */
[----:B------:R-:W-:Y:S06]  /*0460*/  BRA.U !UP2, `(.L_x_8) ;  /* 0x000000010a207547 */ /* 0x000fec000b800000 */
[----:B-----5:R-:W-:Y:S01]  /*0470*/  R2UR UR5, R40 ;  /* 0x00000000280572ca */ /* 0x020fe200000e0000 */
[----:B------:R-:W-:Y:S02]  /*0480*/  UISETP.NE.U32.AND UP1, UPT, UR8, URZ, UPT ;  /* 0x000000ff0800728c */ /* 0x000fe4000bf25070 */
[----:B------:R-:W-:Y:S02]  /*0490*/  USEL UR4, URZ, 0xffffffff, UP0 ;  /* 0xffffffffff047887 */ /* 0x000fe40008000000 */
[----:B------:R-:W-:-:S08]  /*04a0*/  UISETP.NE.AND.EX UP1, UPT, UR9, URZ, UPT, UP1 ;  /* 0x000000ff0900728c */ /* 0x000fd0000bf25310 */
[----:B------:R-:W-:-:S04]  /*04b0*/  UISETP.NE.AND UP0, UPT, UR5, URZ, UPT ;  /* 0x000000ff0500728c */ /* 0x000fc8000bf05270 */
[----:B------:R-:W-:-:S04]  /*04c0*/  @!UP1 USEL UR4, URZ, 0xffffffff, UP0 ;  /* 0xffffffffff049887 */ /* 0x000fc80008000000 */
[----:B------:R-:W-:-:S04]  /*04d0*/  ULOP3.LUT UR4, UR4, 0x1, URZ, 0xc0, !UPT ;  /* 0x0000000104047892 */ /* 0x000fc8000f8ec0ff */
[----:B------:R-:W-:-:S11]  /*04e0*/  UISETP.NE.U32.AND UP3, UPT, UR4, 0x1, UPT ;  /* 0x000000010400788c */ /* 0x000fd6000bf65070 */
.L_x_8:
[----:B------:R-:W3:Y:S01]  /*04f0*/  SHFL.IDX PT, R2, R75, RZ, 0x1f ;  /* 0x00001fff4b027589 */ /* 0x000ee200000e0000 */
[----:B------:R-:W-:-:S04]  /*0500*/  UISETP.NE.AND UP0, UPT, UR17, 0x2, UPT ;  /* 0x000000021100788c */ /* 0x000fc8000bf05270 */
[----:B------:R-:W-:Y:S01]  /*0510*/  USEL UR46, URZ, 0x1, UP0 ;  /* 0x00000001ff2e7887 */ /* 0x000fe20008000000 */
[----:B---3--:R-:W-:-:S13]  /*0520*/  ISETP.NE.AND P0, PT, R2, RZ, PT ;  /* 0x000000ff0200720c */ /* 0x008fda0003f05270 */
[----:B------:R-:W-:Y:S05]  /*0530*/  @P0 BRA `(.L_x_9) ;  /* 0x0000000000600947 */ /* 0x000fea0003800000 */
[----:B------:R-:W3:Y:S01]  /*0540*/  S2UR UR4, SR_CgaCtaId ;  /* 0x00000000000479c3 */ /* 0x000ee20000008800 */
[----:B------:R-:W-:Y:S01]  /*0550*/  UMOV UR5, 0x400 ;  /* 0x0000040000057882 */ /* 0x000fe20000000000 */
[----:B------:R-:W-:Y:S01]  /*0560*/  UMOV UR8, 0x1 ;  /* 0x0000000100087882 */ /* 0x000fe20000000000 */
[----:B------:R-:W-:Y:S01]  /*0570*/  UMOV UR6, 0x3 ;  /* 0x0000000300067882 */ /* 0x000fe20000000000 */
[----:B------:R-:W-:-:S04]  /*0580*/  UIADD3 UR8, UPT, UPT, -UR8, 0x100000, URZ ;  /* 0x0010000008087890 */ /* 0x000fc8000fffe1ff */
[----:B------:R-:W-:Y:S02]  /*0590*/  USHF.L.U32 UR9, UR8, 0xb, URZ ;  /* 0x0000000b08097899 */ /* 0x000fe400080006ff */
[----:B------:R-:W-:Y:S02]  /*05a0*/  USHF.L.U32 UR8, UR8, 0x1, URZ ;  /* 0x0000000108087899 */ /* 0x000fe400080006ff */
[----:B------:R-:W-:-:S04]  /*05b0*/  UIADD3 UR6, UPT, UPT, -UR6, 0x100000, URZ ;  /* 0x0010000006067890 */ /* 0x000fc8000fffe1ff */
[----:B------:R-:W-:Y:S02]  /*05c0*/  USHF.L.U32 UR7, UR6, 0xb, URZ ;  /* 0x0000000b06077899 */ /* 0x000fe400080006ff */
[----:B------:R-:W-:Y:S01]  /*05d0*/  USHF.L.U32 UR6, UR6, 0x1, URZ ;  /* 0x0000000106067899 */ /* 0x000fe200080006ff */
[----:B------:R-:W-:Y:S01]  /*05e0*/  ELECT P0, URZ, PT ;  /* 0x0000000000ff782f */ /* 0x000fe20003800000 */
[----:B---3--:R-:W-:Y:S01]  /*05f0*/  ULEA UR4, UR4, UR5, 0x18 ;  /* 0x0000000504047291 */ /* 0x008fe2000f8ec0ff */
[----:B------:R-:W3:Y:S11]  /*0600*/  FENCE.VIEW.ASYNC.S ;  /* 0x00000000000073c6 */ /* 0x000ef60000000000 */
[----:B---3--:R3:W4:Y:S01]  /*0610*/  SYNCS.EXCH.64 URZ, [UR4], UR8 ;  /* 0x0000000804ff75b2 */ /* 0x0087220008000100 */
[----:B------:R3:W1:Y:S01]  /*0620*/  SYNCS.EXCH.64 URZ, [UR4+0x28], UR6 ;  /* 0x0000280604ff75b2 */ /* 0x0006620008000100 */
        /* <DEDUP_REMOVED lines=8> */
[----:B------:R-:W-:Y:S01]  /*06b0*/  NOP ;  /* 0x0000000000007918 */ /* 0x000fe20000000000 */
.L_x_9:
[----:B------:R-:W2:Y:S01]  /*06c0*/  SHFL.IDX PT, R2, R75, RZ, 0x1f ;  /* 0x00001fff4b027589 */ /* 0x000ea200000e0000 */
[----:B------:R-:W-:Y:S01]  /*06d0*/  NOP ;  /* 0x0000000000007918 */ /* 0x000fe20000000000 */
[----:B--2---:R-:W-:-:S13]  /*06e0*/  ISETP.NE.AND P0, PT, R2, 0x1, PT ;  /* 0x000000010200780c */ /* 0x004fda0003f05270 */
[----:B------:R-:W-:Y:S05]  /*06f0*/  @P0 BRA `(.L_x_10) ;  /* 0x0000000000580947 */ /* 0x000fea0003800000 */
[----:B---3--:R-:W2:Y:S01]  /*0700*/  S2UR UR4, SR_CgaCtaId ;  /* 0x00000000000479c3 */ /* 0x008ea20000008800 */
        /* <DEDUP_REMOVED lines=10> */
[----:B--2---:R-:W-:Y:S01]  /*07b0*/  ULEA UR4, UR4, UR5, 0x18 ;  /* 0x0000000504047291 */ /* 0x004fe2000f8ec0ff */
[----:B------:R-:W2:Y:S11]  /*07c0*/  FENCE.VIEW.ASYNC.S ;  /* 0x00000000000073c6 */ /* 0x000eb60000000000 */
[----:B--2---:R2:W3:Y:S01]  /*07d0*/  SYNCS.EXCH.64 URZ, [UR4+0x50], UR8 ;  /* 0x0000500804ff75b2 */ /* 0x0044e20008000100 */
        /* <DEDUP_REMOVED lines=8> */
.L_x_10:
[----:B------:R-:W4:Y:S01]  /*0860*/  SHFL.IDX PT, R2, R75, RZ, 0x1f ;  /* 0x00001fff4b027589 */ /* 0x000f2200000e0000 */
[----:B------:R-:W-:Y:S01]  /*0870*/  NOP ;  /* 0x0000000000007918 */ /* 0x000fe20000000000 */
[----:B----4-:R-:W-:-:S13]  /*0880*/  ISETP.NE.AND P0, PT, R2, 0x3, PT ;  /* 0x000000030200780c */ /* 0x010fda0003f05270 */
[----:B------:R-:W-:Y:S05]  /*0890*/  @P0 BRA `(.L_x_11) ;  /* 0x0000000000300947 */ /* 0x000fea0003800000 */
[----:B--23--:R-:W2:Y:S01]  /*08a0*/  S2UR UR4, SR_CgaCtaId ;  /* 0x00000000000479c3 */ /* 0x00cea20000008800 */
[----:B------:R-:W-:Y:S01]  /*08b0*/  UMOV UR6, 0x400 ;  /* 0x0000040000067882 */ /* 0x000fe20000000000 */
[----:B------:R-:W-:Y:S01]  /*08c0*/  UMOV UR5, 0x20 ;  /* 0x0000002000057882 */ /* 0x000fe20000000000 */
[----:B------:R-:W-:Y:S01]  /*08d0*/  ELECT P0, URZ, PT ;  /* 0x0000000000ff782f */ /* 0x000fe20003800000 */
[----:B--2---:R-:W-:Y:S02]  /*08e0*/  ULEA UR6, UR4, UR6, 0x18 ;  /* 0x0000000604067291 */ /* 0x004fe4000f8ec0ff */
[----:B------:R-:W-:-:S04]  /*08f0*/  UIADD3 UR4, UPT, UPT, -UR5, 0x100000, URZ ;  /* 0x0010000005047890 */ /* 0x000fc8000fffe1ff */
[----:B------:R-:W-:Y:S02]  /*0900*/  USHF.L.U32 UR5, UR4, 0xb, URZ ;  /* 0x0000000b04057899 */ /* 0x000fe400080006ff */
[----:B------:R-:W-:Y:S01]  /*0910*/  USHF.L.U32 UR4, UR4, 0x1, URZ ;  /* 0x0000000104047899 */ /* 0x000fe200080006ff */
[----:B------:R-:W2:Y:S11]  /*0920*/  FENCE.VIEW.ASYNC.S ;  /* 0x00000000000073c6 */ /* 0x000eb60000000000 */
[----:B--2---:R4:W2:Y:S01]  /*0930*/  SYNCS.EXCH.64 URZ, [UR6+0x90], UR4 ;  /* 0x0000900406ff75b2 */ /* 0x0048a20008000100 */
[----:B------:R4:W3:Y:S02]  /*0940*/  SYNCS.EXCH.64 URZ, [UR6+0x98], UR4 ;  /* 0x0000980406ff75b2 */ /* 0x0008e40008000100 */
[----:B----4-:R-:W-:Y:S01]  /*0950*/  NOP ;  /* 0x0000000000007918 */ /* 0x010fe20000000000 */
.L_x_11:
[----:B------:R-:W4:Y:S01]  /*0960*/  SHFL.IDX PT, R2, R75, RZ, 0x1f ;  /* 0x00001fff4b027589 */ /* 0x000f2200000e0000 */
[----:B------:R-:W-:Y:S01]  /*0970*/  NOP ;  /* 0x0000000000007918 */ /* 0x000fe20000000000 */
[----:B----4-:R-:W-:-:S13]  /*0980*/  ISETP.NE.AND P0, PT, R2, 0x4, PT ;  /* 0x000000040200780c */ /* 0x010fda0003f05270 */
[----:B------:R-:W-:Y:S05]  /*0990*/  @P0 BRA `(.L_x_12) ;  /* 0x00000000004c0947 */ /* 0x000fea0003800000 */
[----:B--23--:R-:W2:Y:S01]  /*09a0*/  S2UR UR6, SR_CgaCtaId ;  /* 0x00000000000679c3 */ /* 0x00cea20000008800 */
[----:B------:R-:W-:Y:S01]  /*09b0*/  UMOV UR4, 0x3a0 ;  /* 0x000003a000047882 */ /* 0x000fe20000000000 */
[----:B------:R-:W-:Y:S01]  /*09c0*/  UMOV UR5, 0x400 ;  /* 0x0000040000057882 */ /* 0x000fe20000000000 */
[----:B------:R-:W-:Y:S01]  /*09d0*/  USEL UR4, UR4, 0x320, UP3 ;  /* 0x0000032004047887 */ /* 0x000fe20009800000 */
[----:B------:R-:W-:Y:S01]  /*09e0*/  UMOV UR8, 0x1 ;  /* 0x0000000100087882 */ /* 0x000fe20000000000 */
[----:B------:R-:W-:Y:S01]  /*09f0*/  ELECT P0, URZ, PT ;  /* 0x0000000000ff782f */ /* 0x000fe20003800000 */
[----:B------:R-:W-:-:S04]  /*0a00*/  UIADD3 UR8, UPT, UPT, -UR8, 0x100000, URZ ;  /* 0x0010000008087890 */ /* 0x000fc8000fffe1ff */
[----:B------:R-:W-:Y:S02]  /*0a10*/  USHF.L.U32 UR9, UR8, 0xb, URZ ;  /* 0x0000000b08097899 */ /* 0x000fe400080006ff */
[----:B------:R-:W-:Y:S02]  /*0a20*/  USHF.L.U32 UR8, UR8, 0x1, URZ ;  /* 0x0000000108087899 */ /* 0x000fe400080006ff */
[----:B--2---:R-:W-:Y:S02]  /*0a30*/  ULEA UR6, UR6, UR5, 0x18 ;  /* 0x0000000506067291 */ /* 0x004fe4000f8ec0ff */
[----:B------:R-:W-:-:S04]  /*0a40*/  UIADD3 UR4, UPT, UPT, -UR4, 0x100000, URZ ;  /* 0x0010000004047890 */ /* 0x000fc8000fffe1ff */
[----:B------:R-:W-:Y:S02]  /*0a50*/  USHF.L.U32 UR5, UR4, 0xb, URZ ;  /* 0x0000000b04057899 */ /* 0x000fe400080006ff */
[----:B------:R-:W-:Y:S01]  /*0a60*/  USHF.L.U32 UR4, UR4, 0x1, URZ ;  /* 0x0000000104047899 */ /* 0x000fe200080006ff */
[----:B------:R-:W2:Y:S03]  /*0a70*/  FENCE.VIEW.ASYNC.S ;  /* 0x00000000000073c6 */ /* 0x000ea60000000000 */
[----:B--2---:R4:W2:Y:S08]  /*0a80*/  SYNCS.EXCH.64 URZ, [UR6+0xa0], UR8 ;  /* 0x0000a00806ff75b2 */ /* 0x0048b00008000100 */
[----:B------:R4:W3:Y:S01]  /*0a90*/  SYNCS.EXCH.64 URZ, [UR6+0xb0], UR4 ;  /* 0x0000b00406ff75b2 */ /* 0x0008e20008000100 */
[----:B------:R4:W1:Y:S01]  /*0aa0*/  SYNCS.EXCH.64 URZ, [UR6+0xa8], UR8 ;  /* 0x0000a80806ff75b2 */ /* 0x0008620008000100 */
[----:B------:R4:W1:Y:S02]  /*0ab0*/  SYNCS.EXCH.64 URZ, [UR6+0xb8], UR4 ;  /* 0x0000b80406ff75b2 */ /* 0x0008640008000100 */
[----:B----4-:R-:W-:Y:S01]  /*0ac0*/  NOP ;  /* 0x0000000000007918 */ /* 0x010fe20000000000 */
.L_x_12:
[----:B------:R-:W4:Y:S01]  /*0ad0*/  SHFL.IDX PT, R2, R75, RZ, 0x1f ;  /* 0x00001fff4b027589 */ /* 0x000f2200000e0000 */
[----:B------:R-:W-:Y:S01]  /*0ae0*/  NOP ;  /* 0x0000000000007918 */ /* 0x000fe20000000000 */
[----:B----4-:R-:W-:-:S13]  /*0af0*/  ISETP.NE.AND P0, PT, R2, 0x5, PT ;  /* 0x000000050200780c */ /* 0x010fda0003f05270 */
[----:B------:R-:W-:Y:S05]  /*0b00*/  @P0 BRA `(.L_x_13) ;  /* 0x0000000000580947 */ /* 0x000fea0003800000 */
[----:B--23--:R-:W2:Y:S01]  /*0b10*/  S2UR UR4, SR_CgaCtaId ;  /* 0x00000000000479c3 */ /* 0x00cea20000008800 */
        /* <DEDUP_REMOVED lines=12> */
[----:B--2---:R4:W2:Y:S01]  /*0be0*/  SYNCS.EXCH.64 URZ, [UR4+0xc0], UR8 ;  /* 0x0000c00804ff75b2 */ /* 0x0048a20008000100 */
[----:B------:R4:W3:Y:S01]  /*0bf0*/  SYNCS.EXCH.64 URZ, [UR4+0xe0], UR6 ;  /* 0x0000e00604ff75b2 */ /* 0x0008e20008000100 */
[----:B------:R4:W1:Y:S01]  /*0c00*/  SYNCS.EXCH.64 URZ, [UR4+0xc8], UR8 ;  /* 0x0000c80804ff75b2 */ /* 0x0008620008000100 */
[----:B------:R4:W1:Y:S01]  /*0c10*/  SYNCS.EXCH.64 URZ, [UR4+0xe8], UR6 ;  /* 0x0000e80604ff75b2 */ /* 0x0008620008000100 */
[----:B------:R4:W1:Y:S01]  /*0c20*/  SYNCS.EXCH.64 URZ, [UR4+0xd0], UR8 ;  /* 0x0000d00804ff75b2 */ /* 0x0008620008000100 */
[----:B------:R4:W1:Y:S01]  /*0c30*/  SYNCS.EXCH.64 URZ, [UR4+0xf0], UR6 ;  /* 0x0000f00604ff75b2 */ /* 0x0008620008000100 */
[----:B------:R4:W1:Y:S01]  /*0c40*/  SYNCS.EXCH.64 URZ, [UR4+0xd8], UR8 ;  /* 0x0000d80804ff75b2 */ /* 0x0008620008000100 */
[----:B------:R4:W1:Y:S02]  /*0c50*/  SYNCS.EXCH.64 URZ, [UR4+0xf8], UR6 ;  /* 0x0000f80604ff75b2 */ /* 0x0008640008000100 */
[----:B----4-:R-:W-:Y:S01]  /*0c60*/  NOP ;  /* 0x0000000000007918 */ /* 0x010fe20000000000 */
.L_x_13:
[----:B------:R-:W4:Y:S01]  /*0c70*/  SHFL.IDX PT, R2, R75, RZ, 0x1f ;  /* 0x00001fff4b027589 */ /* 0x000f2200000e0000 */
[----:B------:R-:W1:Y:S01]  /*0c80*/  S2UR UR45, SR_CgaCtaId ;  /* 0x00000000002d79c3 */ /* 0x000e620000008800 */
[----:B------:R-:W-:Y:S01]  /*0c90*/  NOP ;  /* 0x0000000000007918 */ /* 0x000fe20000000000 */
[----:B----4-:R-:W-:-:S13]  /*0ca0*/  ISETP.NE.AND P0, PT, R2, 0x3, PT ;  /* 0x000000030200780c */ /* 0x010fda0003f05270 */
[----:B-1----:R-:W-:Y:S05]  /*0cb0*/  @P0 BRA `(.L_x_14) ;  /* 0x0000000000340947 */ /* 0x002fea0003800000 */
[----:B--23--:R-:W-:Y:S01]  /*0cc0*/  UMOV UR4, 0x400 ;  /* 0x0000040000047882 */ /* 0x00cfe20000000000 */
[----:B------:R-:W-:Y:S01]  /*0cd0*/  UMOV UR6, 0x20 ;  /* 0x0000002000067882 */ /* 0x000fe20000000000 */
[----:B------:R-:W-:Y:S02]  /*0ce0*/  ULEA UR4, UR45, UR4, 0x18 ;  /* 0x000000042d047291 */ /* 0x000fe4000f8ec0ff */
[----:B------:R-:W-:-:S04]  /*0cf0*/  UIADD3 UR6, UPT, UPT, -UR6, 0x100000, URZ ;  /* 0x0010000006067890 */ /* 0x000fc8000fffe1ff */
[----:B------:R-:W-:Y:S02]  /*0d00*/  USHF.L.U32 UR7, UR6, 0xb, URZ ;  /* 0x0000000b06077899 */ /* 0x000fe400080006ff */
[----:B------:R-:W-:Y:S01]  /*0d10*/  USHF.L.U32 UR6, UR6, 0x1, URZ ;  /* 0x0000000106067899 */ /* 0x000fe200080006ff */
[----:B------:R-:W-:Y:S01]  /*0d20*/  ELECT P0, URZ, PT ;  /* 0x0000000000ff782f */ /* 0x000fe20003800000 */
[----:B------:R-:W1:Y:S10]  /*0d30*/  FENCE.VIEW.ASYNC.S ;  /* 0x00000000000073c6 */ /* 0x000e740000000000 */
[----:B-1----:R1:W4:Y:S01]  /*0d40*/  SYNCS.EXCH.64 URZ, [UR4+0x100], UR6 ;  /* 0x0001000604ff75b2 */ /* 0x0023220008000100 */
[----:B------:R1:W2:Y:S01]  /*0d50*/  SYNCS.EXCH.64 URZ, [UR4+0x110], UR6 ;  /* 0x0001100604ff75b2 */ /* 0x0002a20008000100 */
[----:B------:R1:W3:Y:S01]  /*0d60*/  SYNCS.EXCH.64 URZ, [UR4+0x108], UR6 ;  /* 0x0001080604ff75b2 */ /* 0x0002e20008000100 */
[----:B------:R1:W1:Y:S01]  /*0d70*/  SYNCS.EXCH.64 URZ, [UR4+0x118], UR6 ;  /* 0x0001180604ff75b2 */ /* 0x0002620008000100 */
[----:B------:R-:W-:Y:S01]  /*0d80*/  NOP ;  /* 0x0000000000007918 */ /* 0x000fe20000000000 */
.L_x_14:
[----:B-123--:R-:W1:Y:S01]  /*0d90*/  LDCU UR4, c[0x0][0x36c] ;  /* 0x00006d80ff0477ac */ /* 0x00ee620008000800 */
[----:B------:R-:W-:Y:S01]  /*0da0*/  ISETP.NE.OR P3, PT, R0, 0x2, !P3 ;  /* 0x000000020000780c */ /* 0x000fe20005f65670 */
[----:B------:R-:W-:Y:S01]  /*0db0*/  NOP ;  /* 0x0000000000007918 */ /* 0x000fe20000000000 */
[----:B------:R-:W-:Y:S01]  /*0dc0*/  LOP3.LUT R0, R85, 0x1f, RZ, 0xc0, !PT ;  /* 0x0000001f55007812 */ /* 0x000fe200078ec0ff */
[----:B------:R-:W-:Y:S02]  /*0dd0*/  UISETP.NE.AND UP4, UPT, UR17, URZ, UPT ;  /* 0x000000ff1100728c */ /* 0x000fe4000bf85270 */
[----:B-1----:R-:W-:-:S09]  /*0de0*/  UISETP.EQ.U32.AND UP5, UPT, UR4, 0x1, UPT ;  /* 0x000000010400788c */ /* 0x002fd2000bfa2070 */
[----:B------:R-:W-:Y:S05]  /*0df0*/  BRA.U !UP5, `(.L_x_15) ;  /* 0x000000010d087547 */ /* 0x000fea000b800000 */
[----:B----4-:R-:W-:Y:S01]  /*0e00*/  UCGABAR_ARV ;  /* 0x00000000000079c7 */ /* 0x010fe20008000000 */
[----:B------:R-:W-:Y:S05]  /*0e10*/  BRA `(.L_x_16) ;  /* 0x0000000000047947 */ /* 0x000fea0003800000 */
.L_x_15:
[----:B----4-:R-:W-:Y:S01]  /*0e20*/  NOP ;  /* 0x0000000000007918 */ /* 0x010fe20000000000 */
.L_x_16:
[----:B------:R-:W1:Y:S01]  /*0e30*/  S2UR UR16, SR_CTAID.X ;  /* 0x00000000001079c3 */ /* 0x000e620000002500 */
[----:B------:R-:W-:-:S05]  /*0e40*/  CS2R.32 R77, SR_CgaSize ;  /* 0x00000000004d7805 */ /* 0x000fca0000008a00 */
[----:B------:R-:W-:-:S05]  /*0e50*/  IMAD R77, R77, -0xa0, RZ ;  /* 0xffffff604d4d7824 */ /* 0x000fca00078e02ff */
[----:B------:R-:W-:-:S14]  /*0e60*/  R2UR UR5, R77 ;  /* 0x000000004d0572ca */ /* 0x000fdc00000e0000 */
[----:B------:R-:W2:Y:S01]  /*0e70*/  LDCU UR5, c[0x0][UR5+0x2b0] ;  /* 0x00005600050577ac */ /* 0x000ea20008000800 */
[----:B------:R-:W-:-:S05]  /*0e80*/  CS2R.32 R77, SR_CgaSize ;  /* 0x00000000004d7805 */ /* 0x000fca0000008a00 */
[----:B------:R-:W-:-:S05]  /*0e90*/  IMAD R77, R77, -0xa0, RZ ;  /* 0xffffff604d4d7824 */ /* 0x000fca00078e02ff */
[----:B------:R-:W-:-:S14]  /*0ea0*/  R2UR UR4, R77 ;  /* 0x000000004d0472ca */ /* 0x000fdc00000e0000 */
[----:B------:R-:W3:Y:S01]  /*0eb0*/  LDCU UR4, c[0x0][UR4+0x2b4] ;  /* 0x00005680040477ac */ /* 0x000ee20008000800 */
[----:B------:R-:W4:Y:S01]  /*0ec0*/  S2UR UR20, SR_CTAID.Y ;  /* 0x00000000001479c3 */ /* 0x000f220000002600 */
[----:B------:R-:W-:-:S05]  /*0ed0*/  CS2R.32 R77, SR_CgaSize ;  /* 0x00000000004d7805 */ /* 0x000fca0000008a00 */
[----:B------:R-:W-:-:S05]  /*0ee0*/  IMAD R77, R77, -0xa0, RZ ;  /* 0xffffff604d4d7824 */ /* 0x000fca00078e02ff */
[----:B------:R-:W-:-:S14]  /*0ef0*/  R2UR UR7, R77 ;  /* 0x000000004d0772ca */ /* 0x000fdc00000e0000 */
[----:B------:R-:W3:Y:S01]  /*0f00*/  LDCU UR7, c[0x0][UR7+0x2a0] ;  /* 0x00005400070777ac */ /* 0x000ee20008000800 */
[----:B------:R-:W-:-:S05]  /*0f10*/  CS2R.32 R77, SR_CgaSize ;  /* 0x00000000004d7805 */ /* 0x000fca0000008a00 */
[----:B------:R-:W-:-:S05]  /*0f20*/  IMAD R77, R77, -0xa0, RZ ;  /* 0xffffff604d4d7824 */ /* 0x000fca00078e02ff */
[----:B------:R-:W-:-:S14]  /*0f30*/  R2UR UR8, R77 ;  /* 0x000000004d0872ca */ /* 0x000fdc00000e0000 */
[----:B------:R-:W3:Y:S01]  /*0f40*/  LDCU UR8, c[0x0][UR8+0x2a4] ;  /* 0x00005480080877ac */ /* 0x000ee20008000800 */
[----:B------:R-:W-:Y:S02]  /*0f50*/  ULOP3.LUT UR47, UR45, 0x1, URZ, 0xc0, !UPT ;  /* 0x000000012d2f7892 */ /* 0x000fe4000f8ec0ff */
[----:B------:R-:W-:Y:S02]  /*0f60*/  USHF.R.U32.HI UR32, URZ, 0x1, UR45 ;  /* 0x00000001ff207899 */ /* 0x000fe4000801162d */
[----:B------:R-:W-:Y:S02]  /*0f70*/  UISETP.GT.U32.AND UP1, UPT, UR47, 0xffff, UPT ;  /* 0x0000ffff2f00788c */ /* 0x000fe4000bf24070 */
[----:B------:R-:W-:Y:S01]  /*0f80*/  USHF.L.U32 UR28, UR45, 0xb, URZ ;  /* 0x0000000b2d1c7899 */ /* 0x000fe200080006ff */
[----:B-1----:R-:W-:Y:S01]  /*0f90*/  I2FP.F32.U32 R3, UR16 ;  /* 0x0000001000037c45 */ /* 0x002fe20008201000 */
[----:B------:R-:W1:Y:S04]  /*0fa0*/  LDCU UR21, c[0x0][0xb24] ;  /* 0x00016480ff1577ac */ /* 0x000e680008000800 */
[----:B--2---:R-:W-:Y:S01]  /*0fb0*/  FMUL R3, R3, UR5 ;  /* 0x0000000503037c20 */ /* 0x004fe20008400000 */
[----:B------:R-:W2:Y:S01]  /*0fc0*/  LDCU UR42, c[0x0][0xb24] ;  /* 0x00016480ff2a77ac */ /* 0x000ea20008000800 */
[----:B----4-:R-:W-:Y:S01]  /*0fd0*/  I2FP.F32.U32 R2, UR20 ;  /* 0x0000001400027c45 */ /* 0x010fe20008201000 */
[----:B------:R-:W4:Y:S03]  /*0fe0*/  LDCU UR31, c[0x0][0xb30] ;  /* 0x00016600ff1f77ac */ /* 0x000f260008000800 */
[----:B------:R-:W1:Y:S01]  /*0ff0*/  F2I.U32.TRUNC.NTZ R3, R3 ;  /* 0x0000000300037305 */ /* 0x000e62000020f000 */
[----:B---3--:R-:W-:Y:S01]  /*1000*/  FMUL R2, R2, UR4 ;  /* 0x0000000402027c20 */ /* 0x008fe20008400000 */
[----:B------:R-:W-:-:S02]  /*1010*/  ULOP3.LUT UR4, UR45, 0x2, URZ, 0xc0, !UPT ;  /* 0x000000022d047892 */ /* 0x000fc4000f8ec0ff */
[----:B------:R-:W-:Y:S02]  /*1020*/  USHF.L.U32 UR29, UR45, 0xe, URZ ;  /* 0x0000000e2d1d7899 */ /* 0x000fe400080006ff */
[----:B------:R-:W-:Y:S02]  /*1030*/  UISETP.GT.U32.AND UP0, UPT, UR4, 0xffff, UPT ;  /* 0x0000ffff0400788c */ /* 0x000fe4000bf04070 */
[----:B------:R-:W3:Y:S01]  /*1040*/  F2I.U32.TRUNC.NTZ R2, R2 ;  /* 0x0000000200027305 */ /* 0x000ee2000020f000 */
[----:B------:R-:W-:Y:S01]  /*1050*/  UMOV UR34, 0x5 ;  /* 0x0000000500227882 */ /* 0x000fe20000000000 */
[----:B------:R-:W-:Y:S02]  /*1060*/  USEL UR27, UR47, 0xffff, !UP1 ;  /* 0x0000ffff2f1b7887 */ /* 0x000fe4000c800000 */
[----:B------:R-:W-:Y:S01]  /*1070*/  USEL UR26, UR4, 0xffff, !UP0 ;  /* 0x0000ffff041a7887 */ /* 0x000fe2000c000000 */
[----:B-1----:R-:W-:Y:S02]  /*1080*/  R2UR UR5, R3 ;  /* 0x00000000030572ca */ /* 0x002fe400000e0000 */
[----:B---3--:R-:W-:-:S02]  /*1090*/  R2UR UR6, R2 ;  /* 0x00000000020672ca */ /* 0x008fc400000e0000 */
[----:B------:R-:W-:-:S09]  /*10a0*/  PRMT R2, RZ, 0x7610, R2 ;  /* 0x00007610ff027816 */ /* 0x000fd20000000002 */
[----:B------:R-:W-:-:S04]  /*10b0*/  UIADD3 UR5, UPT, UPT, -UR5, URZ, URZ ;  /* 0x000000ff05057290 */ /* 0x000fc8000fffe1ff */
[----:B------:R-:W-:Y:S02]  /*10c0*/  UIMAD UR5, UR7, UR5, UR16 ;  /* 0x00000005070572a4 */ /* 0x000fe4000f8e0210 */
[----:B------:R-:W-:-:S04]  /*10d0*/  UIADD3 UR4, UPT, UPT, -UR6, URZ, URZ ;  /* 0x000000ff06047290 */ /* 0x000fc8000fffe1ff */
[----:B------:R-:W-:Y:S01]  /*10e0*/  IMAD.U32 R77, RZ, RZ, UR5 ;  /* 0x00000005ff4d7e24 */ /* 0x000fe2000f8e00ff */
[----:B------:R-:W-:-:S06]  /*10f0*/  UIMAD UR4, UR8, UR4, UR20 ;  /* 0x00000004080472a4 */ /* 0x000fcc000f8e0214 */
[----:B------:R-:W-:Y:S01]  /*1100*/  IMAD.U32 R76, RZ, RZ, UR4 ;  /* 0x00000004ff4c7e24 */ /* 0x000fe2000f8e00ff */
[----:B--2-4-:R-:W-:Y:S06]  /*1110*/  BRA.U UP4, `(.L_x_17) ;  /* 0x0000000104447547 */ /* 0x014fec000b800000 */
[----:B------:R-:W-:Y:S02]  /*1120*/  R2UR UR4, R76 ;  /* 0x000000004c0472ca */ /* 0x000fe400000e0000 */
[----:B------:R-:W-:-:S11]  /*1130*/  R2UR UR6, R77 ;  /* 0x000000004d0672ca */ /* 0x000fd600000e0000 */
[----:B------:R-:W-:Y:S02]  /*1140*/  UISETP.NE.AND UP0, UPT, UR4, URZ, UPT ;  /* 0x000000ff0400728c */ /* 0x000fe4000bf05270 */
[----:B------:R-:W-:Y:S02]  /*1150*/  UISETP.NE.AND UP1, UPT, UR4, 0x1, UPT ;  /* 0x000000010400788c */ /* 0x000fe4000bf25270 */
[----:B------:R-:W-:Y:S02]  /*1160*/  UISETP.NE.AND UP2, UPT, UR6, URZ, UP0 ;  /* 0x000000ff0600728c */ /* 0x000fe40008745270 */
[----:B------:R-:W-:Y:S02]  /*1170*/  USEL UR4, URZ, 0x2, UP0 ;  /* 0x00000002ff047887 */ /* 0x000fe40008000000 */
[----:B------:R-:W-:Y:S02]  /*1180*/  USEL UR8, URZ, 0x1, UP2 ;  /* 0x00000001ff087887 */ /* 0x000fe40009000000 */
[----:B------:R-:W-:-:S02]  /*1190*/  UISETP.NE.AND UP2, UPT, UR6, URZ, UPT ;  /* 0x000000ff0600728c */ /* 0x000fc4000bf45270 */
[----:B------:R-:W-:Y:S02]  /*11a0*/  USEL UR5, URZ, 0x4, UP1 ;  /* 0x00000004ff057887 */ /* 0x000fe40008800000 */
[----:B------:R-:W-:Y:S02]  /*11b0*/  UISETP.NE.AND UP0, UPT, UR6, 0x1, UPT ;  /* 0x000000010600788c */ /* 0x000fe4000bf05270 */
[----:B------:R-:W-:Y:S02]  /*11c0*/  USEL UR6, URZ, 0x8, UP1 ;  /* 0x00000008ff067887 */ /* 0x000fe40008800000 */
[----:B------:R-:W-:Y:S02]  /*11d0*/  USEL UR7, UR5, 0x4, UP2 ;  /* 0x0000000405077887 */ /* 0x000fe40009000000 */
[----:B------:R-:W-:Y:S02]  /*11e0*/  USEL UR4, UR4, 0x2, UP0 ;  /* 0x0000000204047887 */ /* 0x000fe40008000000 */
[----:B------:R-:W-:-:S02]  /*11f0*/  USEL UR5, UR6, 0x8, UP0 ;  /* 0x0000000806057887 */ /* 0x000fc40008000000 */
[----:B------:R-:W-:-:S04]  /*1200*/  UIADD3 UR4, UPT, UPT, UR4, UR7, UR8 ;  /* 0x0000000704047290 */ /* 0x000fc8000fffe008 */
[----:B------:R-:W-:-:S06]  /*1210*/  UIADD3 UR4, UPT, UPT, UR4, UR5, URZ ;  /* 0x0000000504047290 */ /* 0x000fcc000fffe0ff */
[----:B------:R-:W-:-:S07]  /*1220*/  IMAD.U32 R2, RZ, RZ, UR4 ;  /* 0x00000004ff027e24 */ /* 0x000fce000f8e00ff */
.L_x_17:
[----:B------:R-:W1:Y:S01]  /*1230*/  S2UR UR36, SR_CTAID.Z ;  /* 0x00000000002479c3 */ /* 0x000e620000002700 */
[----:B------:R-:W-:Y:S01]  /*1240*/  UISETP.GE.AND UP0, UPT, UR21, 0x1, UPT ;  /* 0x000000011500788c */ /* 0x000fe2000bf06270 */
[----:B------:R-:W-:-:S08]  /*1250*/  UMOV UR33, 0x3 ;  /* 0x0000000300217882 */ /* 0x000fd00000000000 */
[----:B------:R-:W-:Y:S05]  /*1260*/  BRA.U !UP0, `(.L_x_18) ;  /* 0x0000000108d47547 */ /* 0x000fea000b800000 */
[----:B------:R-:W2:Y:S01]  /*1270*/  LDCU.128 UR12, c[0x0][0xb10] ;  /* 0x00016200ff0c77ac */ /* 0x000ea20008000c00 */
[----:B------:R-:W3:Y:S01]  /*1280*/  LDCU UR6, c[0x0][0x370] ;  /* 0x00006e00ff0677ac */ /* 0x000ee20008000800 */
[----:B------:R-:W4:Y:S01]  /*1290*/  LDCU UR5, c[0x0][0x374] ;  /* 0x00006e80ff0577ac */ /* 0x000f220008000800 */
[----:B------:R-:W1:Y:S01]  /*12a0*/  LDCU UR30, c[0x0][0xb0c] ;  /* 0x00016180ff1e77ac */ /* 0x000e620008000800 */
[----:B------:R-:W1:Y:S01]  /*12b0*/  LDCU UR4, c[0x0][0xb20] ;  /* 0x00016400ff0477ac */ /* 0x000e620008000800 */
[----:B------:R-:W1:Y:S01]  /*12c0*/  LDCU.64 UR8, c[0x0][0xb28] ;  /* 0x00016500ff0877ac */ /* 0x000e620008000a00 */
[----:B--2---:R-:W-:Y:S02]  /*12d0*/  UISETP.NE.AND UP0, UPT, UR14, 0x1, UPT ;  /* 0x000000010e00788c */ /* 0x004fe4000bf05270 */
[----:B----4-:R-:W-:Y:S02]  /*12e0*/  UIMAD.WIDE.U32 UR10, UR5, UR15, URZ ;  /* 0x0000000f050a72a5 */ /* 0x010fe4000f8e00ff */
[----:B---3--:R-:W-:-:S02]  /*12f0*/  UIMAD.WIDE.U32 UR22, UR6, UR12, URZ ;  /* 0x0000000c061672a5 */ /* 0x008fc4000f8e00ff */
[----:B-1----:R-:W-:Y:S02]  /*1300*/  UISETP.NE.AND UP1, UPT, UR30, 0x1, UPT ;  /* 0x000000011e00788c */ /* 0x002fe4000bf25270 */
[----:B------:R-:W-:Y:S01]  /*1310*/  UISETP.NE.AND UP2, UPT, UR21, 0x1, UPT ;  /* 0x000000011500788c */ /* 0x000fe2000bf45270 */
[----:B------:R-:W-:Y:S02]  /*1320*/  UMOV UR10, UR11 ;  /* 0x0000000b000a7c82 */ /* 0x000fe40008000000 */
[----:B------:R-:W-:Y:S01]  /*1330*/  UMOV UR22, UR23 ;  /* 0x0000001700167c82 */ /* 0x000fe20008000000 */
[----:B------:R-:W-:Y:S02]  /*1340*/  @UP0 USHF.R.U32.HI UR5, URZ, UR4, UR10 ;  /* 0x00000004ff050299 */ /* 0x000fe4000801160a */
[----:B------:R-:W-:Y:S02]  /*1350*/  UIMAD.WIDE.U32 UR24, UR20, UR15, URZ ;  /* 0x0000000f141872a5 */ /* 0x000fe4000f8e00ff */
[----:B------:R-:W-:-:S02]  /*1360*/  UIMAD.WIDE.U32 UR10, UR5, UR8, URZ ;  /* 0x00000008050a72a5 */ /* 0x000fc4000f8e00ff */
[----:B------:R-:W-:Y:S02]  /*1370*/  @UP1 USHF.R.U32.HI UR6, URZ, UR13, UR22 ;  /* 0x0000000dff061299 */ /* 0x000fe40008011616 */
[----:B------:R-:W-:Y:S02]  /*1380*/  UIMAD.WIDE.U32 UR18, UR16, UR12, URZ ;  /* 0x0000000c101272a5 */ /* 0x000fe4000f8e00ff */
[----:B------:R-:W-:Y:S01]  /*1390*/  UIMAD.WIDE.U32 UR22, UR6, UR8, URZ ;  /* 0x00000008061672a5 */ /* 0x000fe2000f8e00ff */
[----:B------:R-:W-:Y:S01]  /*13a0*/  UMOV UR24, UR25 ;  /* 0x0000001900187c82 */ /* 0x000fe20008000000 */
[----:B------:R-:W-:Y:S01]  /*13b0*/  UMOV UR10, UR11 ;  /* 0x0000000b000a7c82 */ /* 0x000fe20008000000 */
[----:B------:R-:W-:Y:S02]  /*13c0*/  USHF.R.U32.HI UR24, URZ, UR4, UR24 ;  /* 0x00000004ff187299 */ /* 0x000fe40008011618 */
[----:B------:R-:W-:Y:S02]  /*13d0*/  @UP2 USHF.R.U32.HI UR5, URZ, UR9, UR10 ;  /* 0x00000009ff052299 */ /* 0x000fe4000801160a */
[----:B------:R-:W-:Y:S01]  /*13e0*/  UMOV UR7, UR23 ;  /* 0x0000001700077c82 */ /* 0x000fe20008000000 */
[----:B------:R-:W-:Y:S01]  /*13f0*/  UMOV UR18, UR19 ;  /* 0x0000001300127c82 */ /* 0x000fe20008000000 */
[----:B------:R-:W-:-:S02]  /*1400*/  @UP2 USHF.R.U32.HI UR6, URZ, UR9, UR7 ;  /* 0x00000009ff062299 */ /* 0x000fc40008011607 */
[----:B------:R-:W-:Y:S02]  /*1410*/  USHF.R.U32.HI UR13, URZ, UR13, UR18 ;  /* 0x0000000dff0d7299 */ /* 0x000fe40008011612 */
[----:B------:R-:W-:Y:S02]  /*1420*/  USEL UR4, UR20, UR24, !UP0 ;  /* 0x0000001814047287 */ /* 0x000fe4000c000000 */
[----:B------:R-:W-:Y:S02]  /*1430*/  UIMAD UR7, UR5, UR21, URZ ;  /* 0x00000015050772a4 */ /* 0x000fe4000f8e02ff */
[----:B------:R-:W-:Y:S02]  /*1440*/  USEL UR5, UR16, UR13, !UP1 ;  /* 0x0000000d10057287 */ /* 0x000fe4000c800000 */
[----:B------:R-:W-:Y:S02]  /*1450*/  UIMAD UR12, UR6, UR21, URZ ;  /* 0x00000015060c72a4 */ /* 0x000fe4000f8e02ff */
[----:B------:R-:W-:-:S02]  /*1460*/  UISETP.GE.AND UP0, UPT, UR4, UR7, UPT ;  /* 0x000000070400728c */ /* 0x000fc4000bf06270 */
[----:B------:R-:W-:Y:S02]  /*1470*/  UIMAD.WIDE.U32 UR10, UR4, UR8, URZ ;  /* 0x00000008040a72a5 */ /* 0x000fe4000f8e00ff */
[----:B------:R-:W-:Y:S02]  /*1480*/  UISETP.GE.OR UP0, UPT, UR5, UR12, UP0 ;  /* 0x0000000c0500728c */ /* 0x000fe40008706670 */
[----:B------:R-:W-:Y:S02]  /*1490*/  UIMAD.WIDE.U32 UR12, UR5, UR8, URZ ;  /* 0x00000008050c72a5 */ /* 0x000fe4000f8e00ff */
[----:B------:R-:W-:Y:S01]  /*14a0*/  UIADD3 UR10, UPT, UPT, -UR4, URZ, URZ ;  /* 0x000000ff040a7290 */ /* 0x000fe2000fffe1ff */
[----:B------:R-:W-:Y:S01]  /*14b0*/  UMOV UR8, UR11 ;  /* 0x0000000b00087c82 */ /* 0x000fe20008000000 */
[----:B------:R-:W-:Y:S02]  /*14c0*/  UIADD3 UR11, UPT, UPT, -UR5, URZ, URZ ;  /* 0x000000ff050b7290 */ /* 0x000fe4000fffe1ff */
[----:B------:R-:W-:-:S03]  /*14d0*/  USHF.R.U32.HI UR8, URZ, UR9, UR8 ;  /* 0x00000009ff087299 */ /* 0x000fc60008011608 */
[----:B------:R-:W-:Y:S01]  /*14e0*/  @!UP0 UMOV UR7, UR13 ;  /* 0x0000000d00078c82 */ /* 0x000fe20008000000 */
[----:B------:R-:W-:Y:S02]  /*14f0*/  UIMAD UR20, UR14, UR10, UR20 ;  /* 0x0000000a0e1472a4 */ /* 0x000fe4000f8e0214 */
[----:B------:R-:W-:Y:S02]  /*1500*/  USEL UR8, UR4, UR8, !UP2 ;  /* 0x0000000804087287 */ /* 0x000fe4000d000000 */
[----:B------:R-:W-:Y:S02]  /*1510*/  @!UP0 USHF.R.U32.HI UR7, URZ, UR9, UR7 ;  /* 0x00000009ff078299 */ /* 0x000fe40008011607 */
[----:B------:R-:W-:Y:S02]  /*1520*/  UIADD3 UR9, UPT, UPT, -UR8, URZ, URZ ;  /* 0x000000ff08097290 */ /* 0x000fe4000fffe1ff */
[----:B------:R-:W-:Y:S02]  /*1530*/  @!UP0 USEL UR7, UR5, UR7, !UP2 ;  /* 0x0000000705078287 */ /* 0x000fe4000d000000 */
[----:B------:R-:W-:-:S02]  /*1540*/  UIMAD UR9, UR21, UR9, UR4 ;  /* 0x00000009150972a4 */ /* 0x000fc4000f8e0204 */
[----:B------:R-:W-:Y:S02]  /*1550*/  @!UP0 UIADD3 UR8, UPT, UPT, UR8, -UR7, URZ ;  /* 0x8000000708088290 */ /* 0x000fe4000fffe0ff */
[----:B------:R-:W-:Y:S02]  /*1560*/  @!UP0 UIMAD UR6, UR9, UR6, UR7 ;  /* 0x00000006090682a4 */ /* 0x000fe4000f8e0207 */
[----:B------:R-:W-:Y:S02]  /*1570*/  @!UP0 UIMAD UR4, UR8, UR21, UR5 ;  /* 0x00000015080482a4 */ /* 0x000fe4000f8e0205 */
[----:B------:R-:W-:Y:S02]  /*1580*/  UIMAD UR16, UR30, UR11, UR16 ;  /* 0x0000000b1e1072a4 */ /* 0x000fe4000f8e0210 */
[----:B------:R-:W-:Y:S01]  /*1590*/  UIMAD UR20, UR4, UR14, UR20 ;  /* 0x0000000e041472a4 */ /* 0x000fe2000f8e0214 */
[----:B------:R-:W-:Y:S02]  /*15a0*/  @!UP0 UMOV UR5, UR6 ;  /* 0x0000000600058c82 */ /* 0x000fe40008000000 */
[----:B------:R-:W-:-:S12]  /*15b0*/  UIMAD UR16, UR5, UR30, UR16 ;  /* 0x0000001e051072a4 */ /* 0x000fd8000f8e0210 */
.L_x_18:
[----:B------:R-:W-:Y:S02]  /*15c0*/  UISETP.NE.AND UP1, UPT, UR31, 0x1, UPT ;  /* 0x000000011f00788c */ /* 0x000fe4000bf25270 */
[----:B------:R-:W-:Y:S02]  /*15d0*/  ULOP3.LUT UR24, UR27, 0xffff, URZ, 0xc0, !UPT ;  /* 0x0000ffff1b187892 */ /* 0x000fe4000f8ec0ff */
[----:B------:R-:W-:Y:S02]  /*15e0*/  ULOP3.LUT UR21, UR26, 0xffff, URZ, 0xc0, !UPT ;  /* 0x0000ffff1a157892 */ /* 0x000fe4000f8ec0ff */
[----:B------:R-:W-:Y:S02]  /*15f0*/  UISETP.NE.AND UP0, UPT, UR17, 0x2, UPT ;  /* 0x000000021100788c */ /* 0x000fe4000bf05270 */
[----:B------:R-:W-:Y:S02]  /*1600*/  ULOP3.LUT UR28, UR28, 0x1000, URZ, 0xc0, !UPT ;  /* 0x000010001c1c7892 */ /* 0x000fe4000f8ec0ff */
[----:B------:R-:W-:-:S02]  /*1610*/  ULOP3.LUT UR27, UR29, 0x4000, URZ, 0xc0, !UPT ;  /* 0x000040001d1b7892 */ /* 0x000fc4000f8ec0ff */
[----:B------:R-:W-:Y:S02]  /*1620*/  USHF.L.U32 UR24, UR34, UR24, URZ ;  /* 0x0000001822187299 */ /* 0x000fe400080006ff */
[----:B------:R-:W-:Y:S01]  /*1630*/  USHF.L.U32 UR21, UR33, UR21, URZ ;  /* 0x0000001521157299 */ /* 0x000fe200080006ff */
[----:B------:R-:W-:Y:S11]  /*1640*/  BRA.U UP1, `(.L_x_19) ;  /* 0x0000000101447547 */ /* 0x000ff6000b800000 */
[----:B------:R-:W2:Y:S01]  /*1650*/  LDCU.128 UR8, c[0x0][0xb10] ;  /* 0x00016200ff0877ac */ /* 0x000ea20008000c00 */
[----:B------:R-:W3:Y:S01]  /*1660*/  LDCU UR12, c[0x0][0xb0c] ;  /* 0x00016180ff0c77ac */ /* 0x000ee20008000800 */
[----:B------:R-:W4:Y:S01]  /*1670*/  LDCU UR13, c[0x0][0xb20] ;  /* 0x00016400ff0d77ac */ /* 0x000f220008000800 */
[----:B--2---:R-:W-:Y:S02]  /*1680*/  UIMAD.WIDE.U32 UR6, UR16, UR8, URZ ;  /* 0x00000008100672a5 */ /* 0x004fe4000f8e00ff */
[----:B------:R-:W-:Y:S02]  /*1690*/  UIMAD.WIDE.U32 UR4, UR20, UR11, URZ ;  /* 0x0000000b140472a5 */ /* 0x000fe4000f8e00ff */
[----:B---3--:R-:W-:Y:S02]  /*16a0*/  UISETP.NE.AND UP2, UPT, UR12, 0x1, UPT ;  /* 0x000000010c00788c */ /* 0x008fe4000bf45270 */
[----:B------:R-:W-:Y:S01]  /*16b0*/  UISETP.NE.AND UP1, UPT, UR10, 0x1, UPT ;  /* 0x000000010a00788c */ /* 0x000fe2000bf25270 */
[----:B------:R-:W-:-:S02]  /*16c0*/  UMOV UR6, UR7 ;  /* 0x0000000700067c82 */ /* 0x000fc40008000000 */
[----:B------:R-:W-:Y:S01]  /*16d0*/  UMOV UR4, UR5 ;  /* 0x0000000500047c82 */ /* 0x000fe20008000000 */
[----:B------:R-:W-:Y:S02]  /*16e0*/  USHF.R.U32.HI UR9, URZ, UR9, UR6 ;  /* 0x00000009ff097299 */ /* 0x000fe40008011606 */
[----:B----4-:R-:W-:Y:S02]  /*16f0*/  USHF.R.U32.HI UR4, URZ, UR13, UR4 ;  /* 0x0000000dff047299 */ /* 0x010fe40008011604 */
[----:B------:R-:W-:Y:S02]  /*1700*/  USEL UR5, UR16, UR9, !UP2 ;  /* 0x0000000910057287 */ /* 0x000fe4000d000000 */
[----:B------:R-:W-:-:S04]  /*1710*/  USEL UR4, UR20, UR4, !UP1 ;  /* 0x0000000414047287 */ /* 0x000fc8000c800000 */
[----:B------:R-:W-:Y:S02]  /*1720*/  UIADD3 UR6, UPT, UPT, UR5, -UR4, URZ ;  /* 0x8000000405067290 */ /* 0x000fe4000fffe0ff */
[----:B------:R-:W-:Y:S02]  /*1730*/  UIADD3 UR4, UPT, UPT, -UR5, UR4, URZ ;  /* 0x0000000405047290 */ /* 0x000fe4000fffe1ff */
[----:B------:R-:W-:Y:S02]  /*1740*/  UIMAD UR20, UR6, UR10, UR20 ;  /* 0x0000000a061472a4 */ /* 0x000fe4000f8e0214 */
[----:B------:R-:W-:-:S12]  /*1750*/  UIMAD UR16, UR4, UR12, UR16 ;  /* 0x0000000c041072a4 */ /* 0x000fd8000f8e0210 */
.L_x_19:
[----:B------:R-:W-:Y:S05]  /*1760*/  BRA.U !UP5, `(.L_x_20) ;  /* 0x000000010d0c7547 */ /* 0x000fea000b800000 */
[----:B------:R-:W-:Y:S01]  /*1770*/  UCGABAR_WAIT ;  /* 0x0000000000007dc7 */ /* 0x000fe20008000000 */
[----:B------:R-:W-:Y:S01]  /*1780*/  CCTL.IVALL ;  /* 0x00000000ff00798f */ /* 0x000fe20002000000 */
[----:B------:R-:W-:Y:S05]  /*1790*/  BRA `(.L_x_21) ;  /* 0x0000000000047947 */ /* 0x000fea0003800000 */
.L_x_20:
[----:B------:R-:W-:Y:S06]  /*17a0*/  BAR.SYNC.DEFER_BLOCKING 0x0 ;  /* 0x0000000000007b1d */ /* 0x000fec0000010000 */
.L_x_21:
[----:B------:R-:W-:Y:S05]  /*17b0*/  BRA.U UP0, `(.L_x_22) ;  /* 0x0000001100f87547 */ /* 0x000fea000b800000 */
[----:B------:R-:W2:Y:S01]  /*17c0*/  LDCU UR6, c[0x0][0x38c] ;  /* 0x00007180ff0677ac */ /* 0x000ea20008000800 */
[----:B------:R-:W-:Y:S01]  /*17d0*/  PLOP3.LUT P1, PT, PT, PT, UP3, 0x80, 0x8 ;  /* 0x000000000008781c */ /* 0x000fe20003f2f038 */
[----:B------:R-:W-:Y:S01]  /*17e0*/  IMAD.MOV.U32 R12, RZ, RZ, 0x1 ;  /* 0x00000001ff0c7424 */ /* 0x000fe200078e00ff */
[----:B------:R-:W-:Y:S01]  /*17f0*/  ISETP.EQ.OR P2, PT, R0, RZ, P3 ;  /* 0x000000ff0000720c */ /* 0x000fe20001f42670 */
[----:B------:R-:W-:Y:S01]  /*1800*/  UISETP.NE.AND UP1, UPT, UR17, URZ, UPT ;  /* 0x000000ff1100728c */ /* 0x000fe2000bf25270 */
[----:B------:R-:W-:Y:S02]  /*1810*/  PLOP3.LUT P1, PT, P1, PT, PT, 0x8, 0x80 ;  /* 0x000000000080781c */ /* 0x000fe40000f2e170 */
[----:B------:R-:W-:Y:S01]  /*1820*/  CS2R R10, SRZ ;  /* 0x00000000000a7805 */ /* 0x000fe2000001ff00 */
[----:B------:R-:W-:Y:S01]  /*1830*/  IMAD.MOV.U32 R9, RZ, RZ, RZ ;  /* 0x000000ffff097224 */ /* 0x000fe200078e00ff */
[----:B------:R-:W3:Y:S01]  /*1840*/  LDCU UR40, c[0x0][0x370] ;  /* 0x00006e00ff2877ac */ /* 0x000ee20008000800 */
[----:B------:R-:W-:Y:S01]  /*1850*/  IMAD.MOV.U32 R8, RZ, RZ, 0x1 ;  /* 0x00000001ff087424 */ /* 0x000fe200078e00ff */
[----:B------:R-:W-:Y:S01]  /*1860*/  USEL UR26, UR46, 0x2, UP1 ;  /* 0x000000022e1a7887 */ /* 0x000fe20008800000 */
[----:B------:R-:W4:Y:S01]  /*1870*/  LDCU.64 UR30, c[0x0][0x348] ;  /* 0x00006900ff1e77ac */ /* 0x000f220008000a00 */
[----:B--2---:R-:W-:-:S02]  /*1880*/  UIADD3 UR5, UPT, UPT, UR6, 0x7f, URZ ;  /* 0x0000007f06057890 */ /* 0x004fc4000fffe0ff */
[----:B------:R-:W-:Y:S02]  /*1890*/  UIADD3 UR48, UPT, UPT, UR6, 0xfe, URZ ;  /* 0x000000fe06307890 */ /* 0x000fe4000fffe0ff */
[----:B------:R-:W-:Y:S01]  /*18a0*/  USHF.R.S32.HI UR4, URZ, 0x1f, UR5 ;  /* 0x0000001fff047899 */ /* 0x000fe20008011405 */
[----:B------:R-:W2:Y:S03]  /*18b0*/  LDCU UR39, c[0x0][0x374] ;  /* 0x00006e80ff2777ac */ /* 0x000ea60008000800 */
[----:B------:R-:W-:Y:S02]  /*18c0*/  ULEA.HI UR4, UR4, UR5, URZ, 0x7 ;  /* 0x0000000504047291 */ /* 0x000fe4000f8f38ff */
[----:B------:R-:W-:Y:S02]  /*18d0*/  USHF.L.U32 UR5, UR32, 0x5, URZ ;  /* 0x0000000520057899 */ /* 0x000fe400080006ff */
[----:B------:R-:W-:-:S02]  /*18e0*/  USHF.R.S32.HI UR43, URZ, 0x7, UR4 ;  /* 0x00000007ff2b7899 */ /* 0x000fc40008011404 */
[----:B------:R-:W-:Y:S02]  /*18f0*/  UIADD3 UR4, UPT, UPT, UR6, -0x1, URZ ;  /* 0xffffffff06047890 */ /* 0x000fe4000fffe0ff */
[----:B------:R-:W-:Y:S02]  /*1900*/  UISETP.LT.U32.AND UP0, UPT, UR43, 0x5, UPT ;  /* 0x000000052b00788c */ /* 0x000fe4000bf01070 */
[----:B------:R-:W-:Y:S02]  /*1910*/  UISETP.GE.U32.AND UP2, UPT, UR4, -0xff, UPT ;  /* 0xffffff010400788c */ /* 0x000fe4000bf46070 */
[----:B------:R-:W-:Y:S02]  /*1920*/  USEL UR41, UR43, 0x5, UP0 ;  /* 0x000000052b297887 */ /* 0x000fe40008000000 */
[----:B------:R-:W-:Y:S02]  /*1930*/  ULOP3.LUT UR44, UR5, 0x20, URZ, 0xe2, !UPT ;  /* 0x00000020052c7892 */ /* 0x000fe4000f8ee2ff */
[----:B------:R-:W-:-:S02]  /*1940*/  UIADD3 UR25, UPT, UPT, UR41, -0x1, URZ ;  /* 0xffffffff29197890 */ /* 0x000fc4000fffe0ff */
[----:B------:R-:W-:Y:S01]  /*1950*/  UIADD3 UR46, UPT, UPT, UR43, -UR41, URZ ;  /* 0x800000292b2e7290 */ /* 0x000fe2000fffe0ff */
[----:B------:R-:W-:Y:S02]  /*1960*/  UMOV UR5, URZ ;  /* 0x000000ff00057c82 */ /* 0x000fe40008000000 */
[----:B------:R-:W-:-:S04]  /*1970*/  @UP2 UIADD3 UR25, UPT, UPT, UR41, URZ, URZ ;  /* 0x000000ff29192290 */ /* 0x000fc8000fffe0ff */
[----:B--234-:R-:W-:-:S12]  /*1980*/  UIADD3 UR25, UPT, UPT, UR25, 0x1, URZ ;  /* 0x0000000119197890 */ /* 0x01cfd8000fffe0ff */
.L_x_42:
[----:B------:R-:W-:Y:S01]  /*1990*/  UISETP.NE.AND UP0, UPT, UR45, URZ, UPT ;  /* 0x000000ff2d00728c */ /* 0x000fe2000bf05270 */
[----:B------:R-:W2:Y:S08]  /*19a0*/  S2UR UR45, SR_CgaCtaId ;  /* 0x00000000002d79c3 */ /* 0x000eb00000008800 */
[----:B------:R-:W-:Y:S05]  /*19b0*/  BRA.U UP0, `(.L_x_23) ;  /* 0x0000000100347547 */ /* 0x000fea000b800000 */
[----:B------:R-:W3:Y:S01]  /*19c0*/  S2R R0, SR_CgaCtaId ;  /* 0x0000000000007919 */ /* 0x000ee20000008800 */
[----:B------:R-:W-:-:S04]  /*19d0*/  MOV R2, 0x400 ;  /* 0x0000040000027802 */ /* 0x000fc80000000f00 */
[----:B---3--:R-:W-:Y:S02]  /*19e0*/  LEA R0, R0, R2, 0x18 ;  /* 0x0000000200007211 */ /* 0x008fe400078ec0ff */
[----:B------:R-:W-:-:S03]  /*19f0*/  SHF.L.U32 R2, R8, 0x1f, RZ ;  /* 0x0000001f08027819 */ /* 0x000fc600000006ff */
[----:B------:R-:W-:-:S04]  /*1a00*/  IMAD R0, R9, 0x8, R0 ;  /* 0x0000000809007824 */ /* 0x000fc800078e0200 */
[----:B------:R-:W3:Y:S02]  /*1a10*/  SYNCS.PHASECHK.TRANS64.TRYWAIT P0, [R0+URZ+0x110], R2 ;  /* 0x00011002000075a7 */ /* 0x000ee400080011ff */
[----:B---3--:R-:W-:Y:S05]  /*1a20*/  @!P0 BRA `(.L_x_24) ;  /* 0x0000007c00d88947 */ /* 0x008fea0003800000 */
.L_x_133:
[----:B------:R-:W-:Y:S01]  /*1a30*/  VIADD R9, R9, 0x1 ;  /* 0x0000000109097836 */ /* 0x000fe20000000000 */
[----:B------:R3:W-:Y:S04]  /*1a40*/  SYNCS.ARRIVE.TRANS64.A1T0 RZ, [R0+URZ+0x100], RZ ;  /* 0x000100ff00ff79a7 */ /* 0x0007e800081000ff */
[----:B------:R-:W-:-:S04]  /*1a50*/  ISETP.NE.AND P0, PT, R9, 0x2, PT ;  /* 0x000000020900780c */ /* 0x000fc80003f05270 */
[----:B------:R-:W-:Y:S02]  /*1a60*/  SEL R9, R9, RZ, P0 ;  /* 0x000000ff09097207 */ /* 0x000fe40000000000 */
[----:B---3--:R-:W-:-:S04]  /*1a70*/  SEL R0, RZ, 0x1, P0 ;  /* 0x00000001ff007807 */ /* 0x008fc80000000000 */
[----:B------:R-:W-:-:S07]  /*1a80*/  LOP3.LUT R8, R8, R0, RZ, 0x3c, !PT ;  /* 0x0000000008087212 */ /* 0x000fce00078e3cff */
.L_x_23:
[----:B------:R-:W-:Y:S01]  /*1a90*/  UMOV UR6, 0x400 ;  /* 0x0000040000067882 */ /* 0x000fe20000000000 */
[----:B------:R-:W-:Y:S01]  /*1aa0*/  SHF.L.U32 R0, R12, 0x1f, RZ ;  /* 0x0000001f0c007819 */ /* 0x000fe200000006ff */
[----:B--2---:R-:W-:Y:S02]  /*1ab0*/  ULEA UR6, UR45, UR6, 0x18 ;  /* 0x000000062d067291 */ /* 0x004fe4000f8ec0ff */
[----:B------:R-:W-:Y:S02]  /*1ac0*/  UISETP.GE.U32.AND UP0, UPT, UR48, 0xff, UPT ;  /* 0x000000ff3000788c */ /* 0x000fe4000bf06070 */
[----:B------:R-:W-:Y:S02]  /*1ad0*/  ULEA UR4, UR5, UR6, 0x3 ;  /* 0x0000000605047291 */ /* 0x000fe4000f8e18ff */
[----:B------:R-:W-:Y:S02]  /*1ae0*/  ULEA UR11, UR20, UR47, 0x1 ;  /* 0x0000002f140b7291 */ /* 0x000fe4000f8e08ff */
[----:B------:R-:W-:-:S02]  /*1af0*/  ULEA UR35, UR16, UR44, 0x6 ;  /* 0x0000002c10237291 */ /* 0x000fc4000f8e30ff */
[----:B------:R-:W-:Y:S01]  /*1b00*/  USHF.L.U32 UR11, UR11, 0x7, URZ ;  /* 0x000000070b0b7899 */ /* 0x000fe200080006ff */
[----:B------:R-:W-:Y:S02]  /*1b10*/  UMOV UR13, URZ ;  /* 0x000000ff000d7c82 */ /* 0x000fe40008000000 */
[----:B------:R2:W3:Y:S01]  /*1b20*/  SYNCS.PHASECHK.TRANS64.TRYWAIT P0, [UR4+0x28], R0 ;  /* 0x00002800ff0075a7 */ /* 0x0004e20008001104 */
[----:B------:R-:W-:Y:S08]  /*1b30*/  BRA.U !UP0, `(.L_x_25) ;  /* 0x0000000108c07547 */ /* 0x000ff0000b800000 */
[----:B------:R-:W-:Y:S01]  /*1b40*/  UMOV UR7, URZ ;  /* 0x000000ff00077c82 */ /* 0x000fe20008000000 */
[----:B------:R-:W-:-:S05]  /*1b50*/  UMOV UR4, UR5 ;  /* 0x0000000500047c82 */ /* 0x000fca0008000000 */
.L_x_31:
[----:B------:R-:W-:Y:S01]  /*1b60*/  ULEA UR33, UR4, UR6, 0x3 ;  /* 0x0000000604217291 */ /* 0x000fe2000f8e18ff */
[----:B------:R-:W-:Y:S01]  /*1b70*/  @!P3 MOV R2, 0xa000 ;  /* 0x0000a0000002b802 */ /* 0x000fe20000000f00 */
[----:B-1-3--:R-:W-:Y:S10]  /*1b80*/  @P0 BRA `(.L_x_26) ;  /* 0x00000000000c0947 */ /* 0x00aff40003800000 */
[----:B------:R-:W-:-:S04]  /*1b90*/  SHF.L.U32 R3, R12, 0x1f, RZ ;  /* 0x0000001f0c037819 */ /* 0x000fc800000006ff */
[----:B------:R-:W3:Y:S02]  /*1ba0*/  SYNCS.PHASECHK.TRANS64.TRYWAIT P0, [UR33+0x28], R3 ;  /* 0x00002803ff0075a7 */ /* 0x000ee40008001121 */
[----:B---3--:R-:W-:Y:S05]  /*1bb0*/  @!P0 BRA `(.L_x_27) ;  /* 0x0000007c00888947 */ /* 0x008fea0003800000 */
.L_x_26:
[----:B------:R3:W-:Y:S01]  /*1bc0*/  @!P3 SYNCS.ARRIVE.TRANS64 RZ, [UR33], R2 ;  /* 0x00000002ffffb9a7 */ /* 0x0007e20008000021 */
[----:B------:R-:W-:-:S04]  /*1bd0*/  ULOP3.LUT UR5, UR26, 0x2, URZ, 0xfc, !UPT ;  /* 0x000000021a057892 */ /* 0x000fc8000f8efcff */
[----:B------:R-:W-:-:S09]  /*1be0*/  UISETP.NE.AND UP0, UPT, UR5, 0x2, UPT ;  /* 0x000000020500788c */ /* 0x000fd2000bf05270 */
[----:B------:R-:W-:Y:S05]  /*1bf0*/  BRA.U UP0, `(.L_x_28) ;  /* 0x0000000100047547 */ /* 0x000fea000b800000 */
[----:B-1----:R-:W-:Y:S05]  /*1c00*/  BPT.TRAP 0x1 ;  /* 0x000000040000795c */ /* 0x002fea0000300000 */
.L_x_28:
[----:B------:R-:W-:Y:S04]  /*1c10*/  BSSY.RECONVERGENT B0, `(.L_x_29) ;  /* 0x0000003000007945 */ /* 0x000fe80003800200 */
[----:B------:R-:W-:Y:S05]  /*1c20*/  @P2 BRA `(.L_x_30) ;  /* 0x0000000000042947 */ /* 0x000fea0003800000 */
[----:B-1----:R-:W-:Y:S05]  /*1c30*/  BPT.TRAP 0x1 ;  /* 0x000000040000795c */ /* 0x002fea0000300000 */
.L_x_30:
[----:B-1----:R-:W-:Y:S05]  /*1c40*/  BSYNC.RECONVERGENT B0 ;  /* 0x0000000000007941 */ /* 0x002fea0003800200 */
.L_x_29:
[----:B------:R-:W-:Y:S02]  /*1c50*/  UIADD3 UR5, UPT, UPT, UR4, 0x1, URZ ;  /* 0x0000000104057890 */ /* 0x000fe4000fffe0ff */
[----:B------:R-:W-:Y:S02]  /*1c60*/  USHF.L.U32 UR34, UR7, 0x7, URZ ;  /* 0x0000000707227899 */ /* 0x000fe400080006ff */
[----:B------:R-:W-:Y:S02]  /*1c70*/  UISETP.NE.AND UP0, UPT, UR5, 0x5, UPT ;  /* 0x000000050500788c */ /* 0x000fe4000bf05270 */
[----:B------:R-:W-:Y:S02]  /*1c80*/  UIADD3 UR7, UPT, UPT, UR7, 0x1, URZ ;  /* 0x0000000107077890 */ /* 0x000fe4000fffe0ff */
[----:B------:R-:W-:Y:S02]  /*1c90*/  USEL UR9, URZ, 0x1, UP0 ;  /* 0x00000001ff097887 */ /* 0x000fe40008000000 */
[----:B------:R-:W-:-:S02]  /*1ca0*/  USEL UR5, UR5, URZ, UP0 ;  /* 0x000000ff05057287 */ /* 0x000fc40008000000 */
[----:B------:R-:W-:Y:S02]  /*1cb0*/  UIADD3 UR14, UP0, UPT, UR30, 0x180, URZ ;  /* 0x000001801e0e7890 */ /* 0x000fe4000ff1e0ff */
[----:B------:R-:W-:Y:S01]  /*1cc0*/  ULEA UR8, UR5, UR6, 0x3 ;  /* 0x0000000605087291 */ /* 0x000fe2000f8e18ff */
[----:B------:R-:W-:Y:S01]  /*1cd0*/  LOP3.LUT R12, R12, UR9, RZ, 0x3c, !PT ;  /* 0x000000090c0c7c12 */ /* 0x000fe2000f8e3cff */
[----:B------:R-:W-:Y:S02]  /*1ce0*/  ULEA UR32, UR4, UR28, 0xd ;  /* 0x0000001c04207291 */ /* 0x000fe4000f8e68ff */
[----:B------:R-:W-:Y:S01]  /*1cf0*/  UIADD3 UR16, UP1, UPT, UR30, 0x80, URZ ;  /* 0x000000801e107890 */ /* 0x000fe2000ff3e0ff */
[----:B--2---:R-:W-:Y:S01]  /*1d00*/  SHF.L.U32 R0, R12, 0x1f, RZ ;  /* 0x0000001f0c007819 */ /* 0x004fe200000006ff */
[----:B------:R-:W-:Y:S02]  /*1d10*/  UIADD3.X UR15, UPT, UPT, URZ, UR31, URZ, UP0, !UPT ;  /* 0x0000001fff0f7290 */ /* 0x000fe400087fe4ff */
[----:B------:R-:W-:Y:S01]  /*1d20*/  UISETP.NE.AND UP0, UPT, UR7, UR25, UPT ;  /* 0x000000190700728c */ /* 0x000fe2000bf05270 */
[----:B------:R4:W1:Y:S01]  /*1d30*/  SYNCS.PHASECHK.TRANS64.TRYWAIT P0, [UR8+0x28], R0 ;  /* 0x00002800ff0075a7 */ /* 0x0008620008001108 */
[----:B------:R-:W-:-:S02]  /*1d40*/  ULEA UR8, UR4, UR27, 0xf ;  /* 0x0000001b04087291 */ /* 0x000fc4000f8e78ff */
[----:B------:R-:W-:Y:S02]  /*1d50*/  UIADD3.X UR17, UPT, UPT, URZ, UR31, URZ, UP1, !UPT ;  /* 0x0000001fff117290 */ /* 0x000fe40008ffe4ff */
[----:B------:R-:W-:Y:S02]  /*1d60*/  UIADD3 UR32, UPT, UPT, UR6, 0x6400, UR32 ;  /* 0x0000640006207890 */ /* 0x000fe4000fffe020 */
[----:B------:R-:W-:Y:S02]  /*1d70*/  UPRMT UR13, URZ, 0x5410, UR24 ;  /* 0x00005410ff0d7896 */ /* 0x000fe40008000018 */
[----:B------:R-:W-:Y:S02]  /*1d80*/  UIADD3 UR8, UPT, UPT, UR6, 0x10400, UR8 ;  /* 0x0001040006087890 */ /* 0x000fe4000fffe008 */
[----:B------:R-:W-:Y:S01]  /*1d90*/  UPRMT UR4, URZ, 0x5410, UR21 ;  /* 0x00005410ff047896 */ /* 0x000fe20008000015 */
[----:B------:R-:W-:Y:S01]  /*1da0*/  UMOV UR18, 0x0 ;  /* 0x0000000000127882 */ /* 0x000fe20000000000 */
[----:B------:R-:W-:Y:S01]  /*1db0*/  UMOV UR19, 0x10000000 ;  /* 0x1000000000137882 */ /* 0x000fe20000000000 */
[----:B------:R-:W-:Y:S01]  /*1dc0*/  UMOV UR12, UR36 ;  /* 0x00000024000c7c82 */ /* 0x000fe20008000000 */
[----:B------:R-:W-:Y:S01]  /*1dd0*/  UMOV UR9, UR33 ;  /* 0x0000002100097c82 */ /* 0x000fe20008000000 */
[----:B------:R-:W-:Y:S01]  /*1de0*/  UMOV UR10, UR34 ;  /* 0x00000022000a7c82 */ /* 0x000fe20008000000 */
[----:B------:R2:W-:Y:S03]  /*1df0*/  UTMALDG.3D.MULTICAST [UR32], [UR16], UR13, desc[UR18] ;  /* 0x00001220100073b4 */ /* 0x0005e6000801180d */
[----:B------:R3:W-:Y:S01]  /*1e00*/  UTMALDG.3D.MULTICAST [UR8], [UR14], UR4, desc[UR18] ;  /* 0x000012080e0073b4 */ /* 0x0007e20008011804 */
[----:B--2---:R-:W-:Y:S01]  /*1e10*/  UMOV UR13, UR25 ;  /* 0x00000019000d7c82 */ /* 0x004fe20008000000 */
[----:B---3--:R-:W-:Y:S01]  /*1e20*/  UMOV UR4, UR5 ;  /* 0x0000000500047c82 */ /* 0x008fe20008000000 */
[----:B----4-:R-:W-:Y:S05]  /*1e30*/  BRA.U UP0, `(.L_x_31) ;  /* 0xfffffffd00487547 */ /* 0x010fea000b83ffff */
.L_x_25:
[----:B------:R-:W-:Y:S01]  /*1e40*/  ULEA UR4, UR5, UR6, 0x3 ;  /* 0x0000000605047291 */ /* 0x000fe2000f8e18ff */
[----:B--2---:R-:W-:Y:S01]  /*1e50*/  SHF.L.U32 R0, R12, 0x1f, RZ ;  /* 0x0000001f0c007819 */ /* 0x004fe200000006ff */
[----:B------:R-:W-:Y:S01]  /*1e60*/  @!P1 SYNCS.ARRIVE.TRANS64.A1T0 RZ, [UR6+0x98], RZ ;  /* 0x000098ffffff99a7 */ /* 0x000fe20008100006 */
[----:B------:R-:W-:-:S06]  /*1e70*/  UISETP.GT.AND UP0, UPT, UR43, UR41, UPT ;  /* 0x000000292b00728c */ /* 0x000fcc000bf04270 */
[----:B-1-3--:R1:W2:Y:S03]  /*1e80*/  SYNCS.PHASECHK.TRANS64.TRYWAIT P0, [UR4+0x28], R0 ;  /* 0x00002800ff0075a7 */ /* 0x00a2a60008001104 */
[----:B------:R-:W-:Y:S05]  /*1e90*/  BRA.U !UP0, `(.L_x_32) ;  /* 0x0000000108c47547 */ /* 0x000fea000b800000 */
[----:B------:R-:W-:Y:S01]  /*1ea0*/  UIADD3 UR29, UPT, UPT, UR46, UR13, URZ ;  /* 0x0000000d2e1d7290 */ /* 0x000fe2000fffe0ff */
[----:B------:R-:W-:-:S11]  /*1eb0*/  UMOV UR4, UR5 ;  /* 0x0000000500047c82 */ /* 0x000fd60008000000 */
.L_x_38:
[----:B------:R-:W-:Y:S01]  /*1ec0*/  ULEA UR17, UR4, UR6, 0x3 ;  /* 0x0000000604117291 */ /* 0x000fe2000f8e18ff */
[----:B--2---:R-:W-:Y:S01]  /*1ed0*/  @!P3 MOV R2, 0xa000 ;  /* 0x0000a0000002b802 */ /* 0x004fe20000000f00 */
[----:B--2-4-:R-:W-:Y:S10]  /*1ee0*/  @P0 BRA `(.L_x_33) ;  /* 0x00000000000c0947 */ /* 0x014ff40003800000 */
[----:B------:R-:W-:-:S04]  /*1ef0*/  SHF.L.U32 R3, R12, 0x1f, RZ ;  /* 0x0000001f0c037819 */ /* 0x000fc800000006ff */
[----:B------:R-:W2:Y:S02]  /*1f00*/  SYNCS.PHASECHK.TRANS64.TRYWAIT P0, [UR17+0x28], R3 ;  /* 0x00002803ff0075a7 */ /* 0x000ea40008001111 */
[----:B--2---:R-:W-:Y:S05]  /*1f10*/  @!P0 BRA `(.L_x_34) ;  /* 0x0000007800c88947 */ /* 0x004fea0003800000 */
.L_x_33:
[----:B------:R2:W-:Y:S01]  /*1f20*/  @!P3 SYNCS.ARRIVE.TRANS64 RZ, [UR17], R2 ;  /* 0x00000002ffffb9a7 */ /* 0x0005e20008000011 */
[----:B------:R-:W-:-:S04]  /*1f30*/  ULOP3.LUT UR5, UR26, 0x2, URZ, 0xfc, !UPT ;  /* 0x000000021a057892 */ /* 0x000fc8000f8efcff */
[----:B------:R-:W-:-:S09]  /*1f40*/  UISETP.NE.AND UP0, UPT, UR5, 0x2, UPT ;  /* 0x000000020500788c */ /* 0x000fd2000bf05270 */
[----:B------:R-:W-:Y:S05]  /*1f50*/  BRA.U UP0, `(.L_x_35) ;  /* 0x0000000100047547 */ /* 0x000fea000b800000 */
[----:B------:R-:W-:Y:S05]  /*1f60*/  BPT.TRAP 0x1 ;  /* 0x000000040000795c */ /* 0x000fea0000300000 */
.L_x_35:
[----:B------:R-:W-:Y:S04]  /*1f70*/  BSSY.RECONVERGENT B0, `(.L_x_36) ;  /* 0x0000003000007945 */ /* 0x000fe80003800200 */
[----:B------:R-:W-:Y:S05]  /*1f80*/  @P2 BRA `(.L_x_37) ;  /* 0x0000000000042947 */ /* 0x000fea0003800000 */
[----:B------:R-:W-:Y:S05]  /*1f90*/  BPT.TRAP 0x1 ;  /* 0x000000040000795c */ /* 0x000fea0000300000 */
.L_x_37:
[----:B------:R-:W-:Y:S05]  /*1fa0*/  BSYNC.RECONVERGENT B0 ;  /* 0x0000000000007941 */ /* 0x000fea0003800200 */
.L_x_36:
        /* <DEDUP_REMOVED lines=11> */
[----:B-1----:R-:W-:Y:S01]  /*2060*/  SHF.L.U32 R0, R12, 0x1f, RZ ;  /* 0x0000001f0c007819 */ /* 0x002fe200000006ff */
[----:B------:R-:W-:Y:S02]  /*2070*/  UIADD3.X UR15, UPT, UPT, URZ, UR31, URZ, UP0, !UPT ;  /* 0x0000001fff0f7290 */ /* 0x000fe400087fe4ff */
[----:B------:R-:W-:Y:S01]  /*2080*/  ULEA UR8, UR4, UR27, 0xf ;  /* 0x0000001b04087291 */ /* 0x000fe2000f8e78ff */
[----:B------:R3:W4:Y:S01]  /*2090*/  SYNCS.PHASECHK.TRANS64.TRYWAIT P0, [UR7+0x28], R0 ;  /* 0x00002800ff0075a7 */ /* 0x0007220008001107 */
[----:B------:R-:W-:-:S02]  /*20a0*/  UISETP.NE.AND UP0, UPT, UR13, UR29, UPT ;  /* 0x0000001d0d00728c */ /* 0x000fc4000bf05270 */
[----:B------:R-:W-:Y:S02]  /*20b0*/  UIADD3 UR16, UPT, UPT, UR6, 0x6400, UR16 ;  /* 0x0000640006107890 */ /* 0x000fe4000fffe010 */
[----:B------:R-:W-:Y:S02]  /*20c0*/  UIADD3.X UR23, UPT, UPT, URZ, UR31, URZ, UP1, !UPT ;  /* 0x0000001fff177290 */ /* 0x000fe40008ffe4ff */
        /* <DEDUP_REMOVED lines=8> */
[----:B------:R-:W-:Y:S01]  /*2150*/  UMOV UR9, UR17 ;  /* 0x0000001100097c82 */ /* 0x000fe20008000000 */
[----:B------:R-:W-:Y:S01]  /*2160*/  UMOV UR10, UR18 ;  /* 0x00000012000a7c82 */ /* 0x000fe20008000000 */
[----:B------:R-:W-:Y:S01]  /*2170*/  UTMALDG.3D.MULTICAST [UR16], [UR22], UR7, desc[UR32] ;  /* 0x00002010160073b4 */ /* 0x000fe20008011807 */
[----:B------:R1:W-:Y:S02]  /*2180*/  UTMALDG.3D.MULTICAST [UR8], [UR14], UR4, desc[UR32] ;  /* 0x000020080e0073b4 */ /* 0x0003e40008011804 */
[----:B-1----:R-:W-:Y:S01]  /*2190*/  UMOV UR4, UR5 ;  /* 0x0000000500047c82 */ /* 0x002fe20008000000 */
[----:B---3--:R-:W-:Y:S05]  /*21a0*/  BRA.U UP0, `(.L_x_38) ;  /* 0xfffffffd00447547 */ /* 0x008fea000b83ffff */
.L_x_32:
[C---:B------:R-:W-:Y:S01]  /*21b0*/  LEA R3, R11.reuse, UR6, 0x3 ;  /* 0x000000060b037c11 */ /* 0x040fe2000f8e18ff */
[----:B------:R-:W-:Y:S01]  /*21c0*/  NOP ;  /* 0x0000000000007918 */ /* 0x000fe20000000000 */
[----:B-1----:R-:W-:Y:S02]  /*21d0*/  SHF.L.U32 R0, R10, 0x1f, RZ ;  /* 0x0000001f0a007819 */ /* 0x002fe400000006ff */
[----:B------:R-:W-:Y:S02]  /*21e0*/  LEA R4, R11, UR6, 0x4 ;  /* 0x000000060b047c11 */ /* 0x000fe4000f8e20ff */
[----:B--2-4-:R-:W1:Y:S02]  /*21f0*/  SYNCS.PHASECHK.TRANS64.TRYWAIT P0, [R3+URZ+0xa0], R0 ;  /* 0x0000a000030075a7 */ /* 0x014e6400080011ff */
[----:B-1----:R-:W-:Y:S05]  /*2200*/  @!P0 BRA `(.L_x_39) ;  /* 0x0000007800248947 */ /* 0x002fea0003800000 */
.L_x_136:
[----:B------:R-:W2:Y:S01]  /*2210*/  LDS.128 R4, [R4+0x130] ;  /* 0x0001300004047984 */ /* 0x000ea20000000c00 */
[----:B------:R-:W-:Y:S01]  /*2220*/  UISETP.GE.AND UP0, UPT, UR42, 0x1, UPT ;  /* 0x000000012a00788c */ /* 0x000fe2000bf06270 */
[----:B------:R-:W-:Y:S01]  /*2230*/  @!PT LDS RZ, [RZ] ;  /* 0x00000000fffff984 */ /* 0x000fe20000000800 */
[----:B------:R-:W-:Y:S01]  /*2240*/  @!PT LDS RZ, [RZ] ;  /* 0x00000000fffff984 */ /* 0x000fe20000000800 */
[----:B------:R-:W-:Y:S01]  /*2250*/  @!PT LDS RZ, [RZ] ;  /* 0x00000000fffff984 */ /* 0x000fe20000000800 */
[----:B------:R-:W-:Y:S01]  /*2260*/  @!PT LDS RZ, [RZ] ;  /* 0x00000000fffff984 */ /* 0x000fe20000000800 */
[----:B------:R3:W-:Y:S06]  /*2270*/  MEMBAR.ALL.CTA ;  /* 0x0000000000007992 */ /* 0x0007ec0000008000 */
[----:B---3--:R-:W3:Y:S01]  /*2280*/  FENCE.VIEW.ASYNC.S ;  /* 0x00000000000073c6 */ /* 0x008ee20000000000 */
[----:B--2---:R-:W-:-:S13]  /*2290*/  LOP3.LUT P0, RZ, R6, 0x1, RZ, 0xc0, !PT ;  /* 0x0000000106ff7812 */ /* 0x004fda000780c0ff */
[----:B---3--:R-:W-:Y:S01]  /*22a0*/  VOTEU.ANY UP1, P0 ;  /* 0x0000000000ff7886 */ /* 0x008fe20000020100 */
[----:B------:R-:W-:-:S13]  /*22b0*/  PLOP3.LUT P0, PT, PT, PT, UP1, 0x80, 0x8 ;  /* 0x000000000008781c */ /* 0x000fda0003f0f018 */
[----:B-1----:R-:W-:Y:S02]  /*22c0*/  @P0 LOP3.LUT R0, R5, 0xffff, RZ, 0xc0, !PT ;  /* 0x0000ffff05000812 */ /* 0x002fe400078ec0ff */
[----:B------:R-:W-:Y:S02]  /*22d0*/  @P0 MOV R2, R4 ;  /* 0x0000000400020202 */ /* 0x000fe40000000f00 */
[----:B------:R-:W-:Y:S01]  /*22e0*/  @P0 R2UR UR7, R0 ;  /* 0x00000000000702ca */ /* 0x000fe200000e0000 */
[----:B------:R-:W-:Y:S01]  /*22f0*/  VIADD R0, R3, 0xb0 ;  /* 0x000000b003007836 */ /* 0x000fe20000000000 */
[----:B------:R-:W-:Y:S02]  /*2300*/  @P0 SHF.R.U32.HI R4, RZ, 0x10, R5 ;  /* 0x00000010ff040819 */ /* 0x000fe40000011605 */
[----:B------:R-:W-:Y:S02]  /*2310*/  @P0 R2UR UR8, R2 ;  /* 0x00000000020802ca */ /* 0x000fe400000e0000 */
[----:B------:R-:W-:-:S02]  /*2320*/  PRMT R0, RZ, 0x654, R0 ;  /* 0x00000654ff007816 */ /* 0x000fc40000000000 */
[----:B------:R-:W-:Y:S02]  /*2330*/  @P0 R2UR UR4, R4 ;  /* 0x00000000040402ca */ /* 0x000fe400000e0000 */
[----:B------:R1:W-:Y:S03]  /*2340*/  SYNCS.ARRIVE.TRANS64.RED.A1T0 RZ, [R0+URZ], RZ ;  /* 0x000000ff00ff79a7 */ /* 0x0003e600081004ff */
[----:B------:R-:W-:-:S04]  /*2350*/  @UP1 UMOV UR37, UR7 ;  /* 0x0000000700251c82 */ /* 0x000fc80008000000 */
[----:B------:R-:W-:-:S04]  /*2360*/  @UP1 UMOV UR38, UR8 ;  /* 0x0000000800261c82 */ /* 0x000fc80008000000 */
[----:B------:R-:W-:Y:S01]  /*2370*/  @UP1 UMOV UR36, UR4 ;  /* 0x0000000400241c82 */ /* 0x000fe20008000000 */
[----:B------:R-:W-:Y:S05]  /*2380*/  BRA.U !UP0, `(.L_x_40) ;  /* 0x0000000108d47547 */ /* 0x000fea000b800000 */
[----:B------:R-:W2:Y:S01]  /*2390*/  LDCU.128 UR12, c[0x0][0xb10] ;  /* 0x00016200ff0c77ac */ /* 0x000ea20008000c00 */
[----:B------:R-:W3:Y:S01]  /*23a0*/  LDCU UR29, c[0x0][0xb20] ;  /* 0x00016400ff1d77ac */ /* 0x000ee20008000800 */
[----:B------:R-:W4:Y:S01]  /*23b0*/  LDCU UR20, c[0x0][0xb0c] ;  /* 0x00016180ff1477ac */ /* 0x000f220008000800 */
[----:B------:R-:W1:Y:S01]  /*23c0*/  LDCU.64 UR10, c[0x0][0xb28] ;  /* 0x00016500ff0a77ac */ /* 0x000e620008000a00 */
[----:B------:R-:W-:Y:S02]  /*23d0*/  UISETP.NE.AND UP3, UPT, UR42, 0x1, UPT ;  /* 0x000000012a00788c */ /* 0x000fe4000bf65270 */
[----:B--2---:R-:W-:Y:S02]  /*23e0*/  UIMAD.WIDE.U32 UR16, UR39, UR15, URZ ;  /* 0x0000000f271072a5 */ /* 0x004fe4000f8e00ff */
[----:B------:R-:W-:Y:S02]  /*23f0*/  UIMAD.WIDE.U32 UR8, UR40, UR12, URZ ;  /* 0x0000000c280872a5 */ /* 0x000fe4000f8e00ff */
[----:B------:R-:W-:-:S02]  /*2400*/  UISETP.NE.AND UP0, UPT, UR14, 0x1, UPT ;  /* 0x000000010e00788c */ /* 0x000fc4000bf05270 */
[----:B------:R-:W-:Y:S01]  /*2410*/  UIMAD.WIDE.U32 UR22, UR37, UR15, URZ ;  /* 0x0000000f251672a5 */ /* 0x000fe2000f8e00ff */
[----:B------:R-:W-:Y:S02]  /*2420*/  UMOV UR16, UR17 ;  /* 0x0000001100107c82 */ /* 0x000fe40008000000 */
[----:B------:R-:W-:Y:S01]  /*2430*/  UMOV UR8, UR9 ;  /* 0x0000000900087c82 */ /* 0x000fe20008000000 */
[----:B---3--:R-:W-:Y:S02]  /*2440*/  USHF.R.U32.HI UR16, URZ, UR29, UR16 ;  /* 0x0000001dff107299 */ /* 0x008fe40008011610 */
[----:B----4-:R-:W-:Y:S02]  /*2450*/  UISETP.NE.AND UP2, UPT, UR20, 0x1, UPT ;  /* 0x000000011400788c */ /* 0x010fe4000bf45270 */
[----:B------:R-:W-:Y:S02]  /*2460*/  USHF.R.U32.HI UR8, URZ, UR13, UR8 ;  /* 0x0000000dff087299 */ /* 0x000fe40008011608 */
[----:B------:R-:W-:-:S02]  /*2470*/  USEL UR7, UR39, UR16, !UP0 ;  /* 0x0000001027077287 */ /* 0x000fc4000c000000 */
[----:B------:R-:W-:Y:S02]  /*2480*/  USEL UR8, UR40, UR8, !UP2 ;  /* 0x0000000828087287 */ /* 0x000fe4000d000000 */
[----:B-1----:R-:W-:Y:S01]  /*2490*/  UIMAD.WIDE.U32 UR16, UR7, UR10, URZ ;  /* 0x0000000a071072a5 */ /* 0x002fe2000f8e00ff */
[----:B------:R-:W-:Y:S01]  /*24a0*/  UMOV UR4, UR23 ;  /* 0x0000001700047c82 */ /* 0x000fe20008000000 */
[----:B------:R-:W-:Y:S02]  /*24b0*/  UIMAD.WIDE.U32 UR18, UR38, UR12, URZ ;  /* 0x0000000c261272a5 */ /* 0x000fe4000f8e00ff */
[----:B------:R-:W-:-:S03]  /*24c0*/  UIMAD.WIDE.U32 UR22, UR8, UR10, URZ ;  /* 0x0000000a081672a5 */ /* 0x000fc6000f8e00ff */
[----:B------:R-:W-:Y:S01]  /*24d0*/  UMOV UR16, UR17 ;  /* 0x0000001100107c82 */ /* 0x000fe20008000000 */
[----:B------:R-:W-:Y:S02]  /*24e0*/  USHF.R.U32.HI UR4, URZ, UR29, UR4 ;  /* 0x0000001dff047299 */ /* 0x000fe40008011604 */
[----:B------:R-:W-:Y:S01]  /*24f0*/  @UP3 USHF.R.U32.HI UR7, URZ, UR11, UR16 ;  /* 0x0000000bff073299 */ /* 0x000fe20008011610 */
[----:B------:R-:W-:Y:S01]  /*2500*/  UMOV UR18, UR19 ;  /* 0x0000001300127c82 */ /* 0x000fe20008000000 */
[----:B------:R-:W-:Y:S01]  /*2510*/  UMOV UR22, UR23 ;  /* 0x0000001700167c82 */ /* 0x000fe20008000000 */
[----:B------:R-:W-:Y:S02]  /*2520*/  USHF.R.U32.HI UR13, URZ, UR13, UR18 ;  /* 0x0000000dff0d7299 */ /* 0x000fe40008011612 */
[----:B------:R-:W-:Y:S02]  /*2530*/  USEL UR4, UR37, UR4, !UP0 ;  /* 0x0000000425047287 */ /* 0x000fe4000c000000 */
[----:B------:R-:W-:-:S02]  /*2540*/  @UP3 USHF.R.U32.HI UR8, URZ, UR11, UR22 ;  /* 0x0000000bff083299 */ /* 0x000fc40008011616 */
[----:B------:R-:W-:Y:S02]  /*2550*/  UIMAD UR9, UR42, UR7, URZ ;  /* 0x000000072a0972a4 */ /* 0x000fe4000f8e02ff */
[----:B------:R-:W-:Y:S02]  /*2560*/  USEL UR7, UR38, UR13, !UP2 ;  /* 0x0000000d26077287 */ /* 0x000fe4000d000000 */
[----:B------:R-:W-:Y:S02]  /*2570*/  UIMAD UR12, UR42, UR8, URZ ;  /* 0x000000082a0c72a4 */ /* 0x000fe4000f8e02ff */
[----:B------:R-:W-:Y:S02]  /*2580*/  UISETP.GE.AND UP0, UPT, UR4, UR9, UPT ;  /* 0x000000090400728c */ /* 0x000fe4000bf06270 */
[----:B------:R-:W-:Y:S02]  /*2590*/  UIMAD.WIDE.U32 UR16, UR4, UR10, URZ ;  /* 0x0000000a041072a5 */ /* 0x000fe4000f8e00ff */
[----:B------:R-:W-:-:S02]  /*25a0*/  UISETP.GE.OR UP0, UPT, UR7, UR12, UP0 ;  /* 0x0000000c0700728c */ /* 0x000fc40008706670 */
        /* <DEDUP_REMOVED lines=19> */
.L_x_40:
[----:B------:R-:W2:Y:S02]  /*26e0*/  LDCU UR4, c[0x0][0xb30] ;  /* 0x00016600ff0477ac */ /* 0x000ea40008000800 */
[----:B--2---:R-:W-:-:S09]  /*26f0*/  UISETP.NE.AND UP0, UPT, UR4, 0x1, UPT ;  /* 0x000000010400788c */ /* 0x004fd2000bf05270 */
[----:B------:R-:W-:Y:S05]  /*2700*/  BRA.U UP0, `(.L_x_41) ;  /* 0x0000000100447547 */ /* 0x000fea000b800000 */
        /* <DEDUP_REMOVED lines=17> */
.L_x_41:
[----:B------:R-:W-:Y:S01]  /*2820*/  VIADD R11, R11, 0x1 ;  /* 0x000000010b0b7836 */ /* 0x000fe20000000000 */
[----:B------:R-:W-:Y:S02]  /*2830*/  R2UR UR7, R77 ;  /* 0x000000004d0772ca */ /* 0x000fe400000e0000 */
[----:B------:R-:W-:Y:S02]  /*2840*/  R2UR UR4, R76 ;  /* 0x000000004c0472ca */ /* 0x000fe400000e0000 */
[C---:B------:R-:W-:Y:S02]  /*2850*/  ISETP.NE.AND P0, PT, R11.reuse, 0x2, PT ;  /* 0x000000020b00780c */ /* 0x040fe40003f05270 */
[----:B------:R-:W-:Y:S02]  /*2860*/  PLOP3.LUT P1, PT, PT, PT, PT, 0x80, 0x8 ;  /* 0x000000000008781c */ /* 0x000fe40003f2f070 */
[----:B-1----:R-:W-:Y:S02]  /*2870*/  SEL R0, RZ, 0x1, P0 ;  /* 0x00000001ff007807 */ /* 0x002fe40000000000 */
[----:B------:R-:W-:-:S02]  /*2880*/  SEL R11, R11, RZ, P0 ;  /* 0x000000ff0b0b7207 */ /* 0x000fc40000000000 */
[----:B------:R-:W-:Y:S01]  /*2890*/  LOP3.LUT R10, R10, R0, RZ, 0x3c, !PT ;  /* 0x000000000a0a7212 */ /* 0x000fe200078e3cff */
[----:B------:R-:W-:Y:S02]  /*28a0*/  UIADD3 UR16, UPT, UPT, UR38, UR7, URZ ;  /* 0x0000000726107290 */ /* 0x000fe4000fffe0ff */
[----:B------:R-:W-:Y:S01]  /*28b0*/  UIADD3 UR20, UPT, UPT, UR37, UR4, URZ ;  /* 0x0000000425147290 */ /* 0x000fe2000fffe0ff */
[----:B------:R-:W-:Y:S11]  /*28c0*/  BRA.U UP1, `(.L_x_42) ;  /* 0xfffffff101307547 */ /* 0x000ff6000b83ffff */
[----:B------:R-:W-:Y:S01]  /*28d0*/  UIADD3 UR7, UPT, UPT, UR6, 0x28, URZ ;  /* 0x0000002806077890 */ /* 0x000fe2000fffe0ff */
[----:B------:R-:W-:-:S03]  /*28e0*/  SHF.L.U32 R2, R12, 0x1f, RZ ;  /* 0x0000001f0c027819 */ /* 0x000fc600000006ff */
[----:B------:R-:W-:-:S09]  /*28f0*/  ULEA UR4, UR5, UR7, 0x3 ;  /* 0x0000000705047291 */ /* 0x000fd2000f8e18ff */
[----:B------:R-:W1:Y:S02]  /*2900*/  SYNCS.PHASECHK.TRANS64.TRYWAIT P0, [UR4], R2 ;  /* 0x00000002ff0075a7 */ /* 0x000e640008001104 */
[----:B-1----:R-:W-:Y:S05]  /*2910*/  @!P0 BRA `(.L_x_43) ;  /* 0x0000007000748947 */ /* 0x002fea0003800000 */
.L_x_138:
[----:B------:R-:W-:-:S04]  /*2920*/  UIADD3 UR4, UPT, UPT, UR5, 0x1, URZ ;  /* 0x0000000105047890 */ /* 0x000fc8000fffe0ff */
[----:B------:R-:W-:-:S04]  /*2930*/  UISETP.NE.AND UP0, UPT, UR4, 0x5, UPT ;  /* 0x000000050400788c */ /* 0x000fc8000bf05270 */
[----:B------:R-:W-:Y:S02]  /*2940*/  USEL UR6, URZ, 0x1, UP0 ;  /* 0x00000001ff067887 */ /* 0x000fe40008000000 */
[----:B------:R-:W-:-:S04]  /*2950*/  USEL UR4, UR4, URZ, UP0 ;  /* 0x000000ff04047287 */ /* 0x000fc80008000000 */
[----:B------:R-:W-:Y:S01]  /*2960*/  ULEA UR5, UR4, UR7, 0x3 ;  /* 0x0000000704057291 */ /* 0x000fe2000f8e18ff */
[----:B-1----:R-:W-:-:S04]  /*2970*/  LOP3.LUT R2, R12, UR6, RZ, 0x3c, !PT ;  /* 0x000000060c027c12 */ /* 0x002fc8000f8e3cff */
[----:B------:R-:W-:-:S04]  /*2980*/  SHF.L.U32 R3, R2, 0x1f, RZ ;  /* 0x0000001f02037819 */ /* 0x000fc800000006ff */
[----:B------:R-:W1:Y:S02]  /*2990*/  SYNCS.PHASECHK.TRANS64.TRYWAIT P0, [UR5], R3 ;  /* 0x00000003ff0075a7 */ /* 0x000e640008001105 */
[----:B-1----:R-:W-:Y:S05]  /*29a0*/  @!P0 BRA `(.L_x_44) ;  /* 0x0000007000688947 */ /* 0x002fea0003800000 */
.L_x_140:
[----:B------:R-:W-:-:S04]  /*29b0*/  UIADD3 UR4, UPT, UPT, UR4, 0x1, URZ ;  /* 0x0000000104047890 */ /* 0x000fc8000fffe0ff */
[----:B------:R-:W-:-:S04]  /*29c0*/  UISETP.NE.AND UP0, UPT, UR4, 0x5, UPT ;  /* 0x000000050400788c */ /* 0x000fc8000bf05270 */
[----:B------:R-:W-:Y:S02]  /*29d0*/  USEL UR6, URZ, 0x1, UP0 ;  /* 0x00000001ff067887 */ /* 0x000fe40008000000 */
[----:B------:R-:W-:-:S04]  /*29e0*/  USEL UR4, UR4, URZ, UP0 ;  /* 0x000000ff04047287 */ /* 0x000fc80008000000 */
[----:B------:R-:W-:Y:S01]  /*29f0*/  ULEA UR5, UR4, UR7, 0x3 ;  /* 0x0000000704057291 */ /* 0x000fe2000f8e18ff */
[----:B------:R-:W-:-:S04]  /*2a00*/  LOP3.LUT R2, R2, UR6, RZ, 0x3c, !PT ;  /* 0x0000000602027c12 */ /* 0x000fc8000f8e3cff */
[----:B-1----:R-:W-:-:S04]  /*2a10*/  SHF.L.U32 R3, R2, 0x1f, RZ ;  /* 0x0000001f02037819 */ /* 0x002fc800000006ff */
[----:B------:R-:W1:Y:S02]  /*2a20*/  SYNCS.PHASECHK.TRANS64.TRYWAIT P0, [UR5], R3 ;  /* 0x00000003ff0075a7 */ /* 0x000e640008001105 */
[----:B-1----:R-:W-:Y:S05]  /*2a30*/  @!P0 BRA `(.L_x_45) ;  /* 0x00000070005c8947 */ /* 0x002fea0003800000 */
.L_x_142:
        /* <DEDUP_REMOVED lines=9> */
.L_x_144:
[----:B------:R-:W-:-:S04]  /*2ad0*/  UIADD3 UR4, UPT, UPT, UR4, 0x1, URZ ;  /* 0x0000000104047890 */ /* 0x000fc8000fffe0ff */
[----:B------:R-:W-:-:S04]  /*2ae0*/  UISETP.NE.AND UP0, UPT, UR4, 0x5, UPT ;  /* 0x000000050400788c */ /* 0x000fc8000bf05270 */
[----:B------:R-:W-:Y:S02]  /*2af0*/  USEL UR5, URZ, 0x1, UP0 ;  /* 0x00000001ff057887 */ /* 0x000fe40008000000 */
[----:B------:R-:W-:-:S04]  /*2b00*/  USEL UR4, UR4, URZ, UP0 ;  /* 0x000000ff04047287 */ /* 0x000fc80008000000 */
[----:B------:R-:W-:Y:S01]  /*2b10*/  ULEA UR4, UR4, UR7, 0x3 ;  /* 0x0000000704047291 */ /* 0x000fe2000f8e18ff */
[----:B------:R-:W-:-:S04]  /*2b20*/  LOP3.LUT R2, R2, UR5, RZ, 0x3c, !PT ;  /* 0x0000000502027c12 */ /* 0x000fc8000f8e3cff */
[----:B------:R-:W-:Y:S01]  /*2b30*/  SHF.L.U32 R2, R2, 0x1f, RZ ;  /* 0x0000001f02027819 */ /* 0x000fe200000006ff */
[----:B-1----:R-:W-:-:S07]  /*2b40*/  IMAD.U32 R0, RZ, RZ, UR4 ;  /* 0x00000004ff007e24 */ /* 0x002fce000f8e00ff */
.L_x_47:
[----:B-1----:R1:W2:Y:S02]  /*2b50*/  SYNCS.PHASECHK.TRANS64.TRYWAIT P0, [R0+URZ], R2 ;  /* 0x00000002000075a7 */ /* 0x0022a400080011ff */
[----:B--2---:R-:W-:Y:S05]  /*2b60*/  @!P0 NANOSLEEP.SYNCS 0x989680 ;  /* 0x009896800000895d */ /* 0x004fea0003900000 */
[----:B------:R-:W2:Y:S02]  /*2b70*/  @!P0 SYNCS.PHASECHK.TRANS64 P0, [R0+URZ], R2 ;  /* 0x00000002000085a7 */ /* 0x000ea400080010ff */
[----:B--2---:R-:W-:Y:S05]  /*2b80*/  @P0 EXIT ;  /* 0x000000000000094d */ /* 0x004fea0003800000 */
[----:B------:R-:W-:Y:S05]  /*2b90*/  BRA `(.L_x_47) ;  /* 0xfffffffc00ec7947 */ /* 0x000fea000383ffff */
.L_x_22:
[----:B------:R-:W-:-:S04]  /*2ba0*/  UISETP.NE.AND UP0, UPT, UR45, URZ, UPT ;  /* 0x000000ff2d00728c */ /* 0x000fc8000bf05270 */
[----:B------:R-:W-:-:S09]  /*2bb0*/  UISETP.NE.OR UP0, UPT, UR17, 0x1, UP0 ;  /* 0x000000011100788c */ /* 0x000fd20008705670 */
[----:B------:R-:W-:Y:S05]  /*2bc0*/  BRA.U UP0, `(.L_x_48) ;  /* 0x0000000500487547 */ /* 0x000fea000b800000 */
[----:B------:R-:W-:Y:S01]  /*2bd0*/  ISETP.GE.U32.AND P2, PT, R0, 0x4, PT ;  /* 0x000000040000780c */ /* 0x000fe20003f46070 */
[----:B------:R-:W-:Y:S01]  /*2be0*/  IMAD.MOV.U32 R12, RZ, RZ, 0x1 ;  /* 0x00000001ff0c7424 */ /* 0x000fe200078e00ff */
[----:B------:R-:W-:Y:S02]  /*2bf0*/  CS2R R10, SRZ ;  /* 0x00000000000a7805 */ /* 0x000fe4000001ff00 */
[----:B------:R-:W-:Y:S01]  /*2c00*/  CS2R R8, SRZ ;  /* 0x0000000000087805 */ /* 0x000fe2000001ff00 */
[----:B------:R-:W-:Y:S01]  /*2c10*/  UMOV UR6, 0x400 ;  /* 0x0000040000067882 */ /* 0x000fe20000000000 */
[----:B------:R-:W-:Y:S01]  /*2c20*/  UMOV UR5, URZ ;  /* 0x000000ff00057c82 */ /* 0x000fe20008000000 */
[----:B------:R-:W-:-:S12]  /*2c30*/  ULEA UR6, UR45, UR6, 0x18 ;  /* 0x000000062d067291 */ /* 0x000fd8000f8ec0ff */
.L_x_52:
[----:B------:R-:W-:Y:S02]  /*2c40*/  LEA R2, R8, UR6, 0x3 ;  /* 0x0000000608027c11 */ /* 0x000fe4000f8e18ff */
[----:B------:R-:W-:-:S03]  /*2c50*/  SHF.L.U32 R4, R9, 0x1f, RZ ;  /* 0x0000001f09047819 */ /* 0x000fc600000006ff */
[----:B------:R-:W-:Y:S01]  /*2c60*/  VIADD R5, R2, 0x110 ;  /* 0x0000011002057836 */ /* 0x000fe20000000000 */
[----:B------:R-:W2:Y:S02]  /*2c70*/  SYNCS.PHASECHK.TRANS64.TRYWAIT P0, [R2+URZ+0x100], R4 ;  /* 0x00010004020075a7 */ /* 0x000ea400080011ff */
[----:B--2---:R-:W-:Y:S05]  /*2c80*/  @!P0 BRA `(.L_x_49) ;  /* 0x0000006c00f88947 */ /* 0x004fea0003800000 */
.L_x_145:
[----:B------:R-:W-:Y:S01]  /*2c90*/  ULEA UR4, UR5, UR6, 0x3 ;  /* 0x0000000605047291 */ /* 0x000fe2000f8e18ff */
[----:B--2---:R-:W-:Y:S01]  /*2ca0*/  PRMT R2, RZ, 0x654, R5 ;  /* 0x00000654ff027816 */ /* 0x004fe20000000005 */
[----:B------:R-:W-:Y:S01]  /*2cb0*/  @!P2 IMAD.MOV.U32 R4, RZ, RZ, 0x10 ;  /* 0x00000010ff04a424 */ /* 0x000fe200078e00ff */
[----:B------:R-:W-:Y:S01]  /*2cc0*/  SHF.L.U32 R5, R12, 0x1f, RZ ;  /* 0x0000001f0c057819 */ /* 0x000fe200000006ff */
[----:B------:R-:W-:Y:S01]  /*2cd0*/  UIADD3 UR7, UPT, UPT, UR4, 0xa0, URZ ;  /* 0x000000a004077890 */ /* 0x000fe2000fffe0ff */
[----:B------:R2:W-:Y:S05]  /*2ce0*/  SYNCS.ARRIVE.TRANS64.RED.A1T0 RZ, [R2+URZ], RZ ;  /* 0x000000ff02ff79a7 */ /* 0x0005ea00081004ff */
[----:B------:R-:W-:Y:S01]  /*2cf0*/  IMAD.U32 R6, RZ, RZ, UR7 ;  /* 0x00000007ff067e24 */ /* 0x000fe2000f8e00ff */
[----:B------:R-:W3:Y:S04]  /*2d00*/  SYNCS.PHASECHK.TRANS64.TRYWAIT P0, [UR4+0xb0], R5 ;  /* 0x0000b005ff0075a7 */ /* 0x000ee80008001104 */
[----:B------:R-:W-:Y:S01]  /*2d10*/  PRMT R6, R0, 0x654, R6 ;  /* 0x0000065400067816 */ /* 0x000fe20000000006 */
[----:B--23--:R-:W-:Y:S06]  /*2d20*/  @!P0 BRA `(.L_x_50) ;  /* 0x0000006c00e48947 */ /* 0x00cfec0003800000 */
.L_x_147:
[----:B------:R-:W-:Y:S01]  /*2d30*/  ULEA UR8, UR5, UR6, 0x4 ;  /* 0x0000000605087291 */ /* 0x000fe2000f8e20ff */
[----:B------:R-:W-:Y:S01]  /*2d40*/  SEL R3, R6, R3, !P2 ;  /* 0x0000000306037207 */ /* 0x000fe20005000000 */
[----:B------:R-:W-:Y:S01]  /*2d50*/  UIADD3 UR9, UPT, UPT, UR4, 0xa0, URZ ;  /* 0x000000a004097890 */ /* 0x000fe2000fffe0ff */
[----:B--2---:R-:W-:Y:S01]  /*2d60*/  LEA R2, R11, UR6, 0x3 ;  /* 0x000000060b027c11 */ /* 0x004fe2000f8e18ff */
[----:B------:R-:W-:Y:S01]  /*2d70*/  UIADD3 UR8, UPT, UPT, UR8, 0x130, URZ ;  /* 0x0000013008087890 */ /* 0x000fe2000fffe0ff */
[----:B------:R2:W-:Y:S01]  /*2d80*/  @!P2 SYNCS.ARRIVE.TRANS64.RED RZ, [R3+URZ], R4 ;  /* 0x0000000403ffa9a7 */ /* 0x0005e200080004ff */
[----:B------:R-:W-:Y:S01]  /*2d90*/  UIADD3 UR4, UPT, UPT, UR5, 0x1, URZ ;  /* 0x0000000105047890 */ /* 0x000fe2000fffe0ff */
[----:B------:R-:W-:-:S03]  /*2da0*/  VIADD R8, R8, 0x1 ;  /* 0x0000000108087836 */ /* 0x000fc60000000000 */
[----:B------:R-:W-:Y:S02]  /*2db0*/  UISETP.NE.AND UP0, UPT, UR4, 0x2, UPT ;  /* 0x000000020400788c */ /* 0x000fe4000bf05270 */
[----:B------:R-:W-:Y:S01]  /*2dc0*/  ISETP.NE.AND P0, PT, R8, 0x2, PT ;  /* 0x000000020800780c */ /* 0x000fe20003f05270 */
[----:B------:R-:W-:Y:S06]  /*2dd0*/  UGETNEXTWORKID.BROADCAST [UR8], [UR9] ;  /* 0x00000000080073ca */ /* 0x000fec0008000100 */
[----:B------:R-:W-:Y:S02]  /*2de0*/  USEL UR7, URZ, 0x1, UP0 ;  /* 0x00000001ff077887 */ /* 0x000fe40008000000 */
[----:B------:R-:W-:-:S04]  /*2df0*/  USEL UR5, UR4, URZ, UP0 ;  /* 0x000000ff04057287 */ /* 0x000fc80008000000 */
[----:B------:R-:W-:Y:S02]  /*2e00*/  LOP3.LUT R12, R12, UR7, RZ, 0x3c, !PT ;  /* 0x000000070c0c7c12 */ /* 0x000fe4000f8e3cff */
[----:B--2---:R-:W-:-:S04]  /*2e10*/  SHF.L.U32 R4, R10, 0x1f, RZ ;  /* 0x0000001f0a047819 */ /* 0x004fc800000006ff */
[----:B------:R-:W2:Y:S02]  /*2e20*/  SYNCS.PHASECHK.TRANS64.TRYWAIT P1, [R2+URZ+0xa0], R4 ;  /* 0x0000a004020075a7 */ /* 0x000ea400080211ff */
[----:B--2---:R-:W-:Y:S05]  /*2e30*/  @!P1 BRA `(.L_x_51) ;  /* 0x0000006c00b89947 */ /* 0x004fea0003800000 */
.L_x_148:
[C---:B--2---:R-:W-:Y:S01]  /*2e40*/  LEA R4, R11.reuse, UR6, 0x4 ;  /* 0x000000060b047c11 */ /* 0x044fe2000f8e20ff */
[----:B------:R-:W-:Y:S01]  /*2e50*/  VIADD R2, R2, 0xb0 ;  /* 0x000000b002027836 */ /* 0x000fe20000000000 */
[----:B------:R-:W-:Y:S01]  /*2e60*/  SEL R8, R8, RZ, P0 ;  /* 0x000000ff08087207 */ /* 0x000fe20000000000 */
[----:B------:R-:W-:-:S03]  /*2e70*/  VIADD R11, R11, 0x1 ;  /* 0x000000010b0b7836 */ /* 0x000fc60000000000 */
[----:B------:R-:W2:Y:S01]  /*2e80*/  LDS.128 R4, [R4+0x130] ;  /* 0x0001300004047984 */ /* 0x000ea20000000c00 */
[----:B------:R-:W-:Y:S02]  /*2e90*/  PRMT R2, RZ, 0x654, R2 ;  /* 0x00000654ff027816 */ /* 0x000fe40000000002 */
[C---:B------:R-:W-:Y:S01]  /*2ea0*/  ISETP.NE.AND P1, PT, R11.reuse, 0x2, PT ;  /* 0x000000020b00780c */ /* 0x040fe20003f25270 */
[----:B------:R-:W-:Y:S01]  /*2eb0*/  @!PT LDS RZ, [RZ] ;  /* 0x00000000fffff984 */ /* 0x000fe20000000800 */
[----:B------:R-:W-:Y:S01]  /*2ec0*/  @!PT LDS RZ, [RZ] ;  /* 0x00000000fffff984 */ /* 0x000fe20000000800 */
[----:B------:R-:W-:Y:S01]  /*2ed0*/  @!PT LDS RZ, [RZ] ;  /* 0x00000000fffff984 */ /* 0x000fe20000000800 */
[----:B------:R-:W-:Y:S01]  /*2ee0*/  @!PT LDS RZ, [RZ] ;  /* 0x00000000fffff984 */ /* 0x000fe20000000800 */
[----:B------:R3:W-:Y:S06]  /*2ef0*/  MEMBAR.ALL.CTA ;  /* 0x0000000000007992 */ /* 0x0007ec0000008000 */
[----:B---3--:R-:W3:Y:S01]  /*2f00*/  FENCE.VIEW.ASYNC.S ;  /* 0x00000000000073c6 */ /* 0x008ee20000000000 */
[----:B------:R-:W-:Y:S01]  /*2f10*/  SEL R11, R11, RZ, P1 ;  /* 0x000000ff0b0b7207 */ /* 0x000fe20000800000 */
[----:B---3--:R3:W-:Y:S01]  /*2f20*/  SYNCS.ARRIVE.TRANS64.RED.A1T0 RZ, [R2+URZ], RZ ;  /* 0x000000ff02ff79a7 */ /* 0x0087e200081004ff */
[----:B--2---:R-:W-:-:S02]  /*2f30*/  LOP3.LUT P3, RZ, R6, 0x1, RZ, 0xc0, !PT ;  /* 0x0000000106ff7812 */ /* 0x004fc4000786c0ff */
[----:B------:R-:W-:-:S04]  /*2f40*/  SEL R4, RZ, 0x1, P1 ;  /* 0x00000001ff047807 */ /* 0x000fc80000800000 */
[----:B------:R-:W-:Y:S02]  /*2f50*/  LOP3.LUT R10, R10, R4, RZ, 0x3c, !PT ;  /* 0x000000040a0a7212 */ /* 0x000fe400078e3cff */
[----:B---3--:R-:W-:-:S04]  /*2f60*/  SEL R2, RZ, 0x1, P0 ;  /* 0x00000001ff027807 */ /* 0x008fc80000000000 */
[----:B------:R-:W-:Y:S01]  /*2f70*/  LOP3.LUT R9, R9, R2, RZ, 0x3c, !PT ;  /* 0x0000000209097212 */ /* 0x000fe200078e3cff */
[----:B------:R-:W-:Y:S06]  /*2f80*/  @P3 BRA `(.L_x_52) ;  /* 0xfffffffc002c3947 */ /* 0x000fec000383ffff */
[----:B------:R-:W-:Y:S01]  /*2f90*/  ULEA UR4, UR5, UR6, 0x3 ;  /* 0x0000000605047291 */ /* 0x000fe2000f8e18ff */
[----:B------:R-:W-:-:S08]  /*2fa0*/  SHF.L.U32 R2, R12, 0x1f, RZ ;  /* 0x0000001f0c027819 */ /* 0x000fd000000006ff */
[----:B------:R-:W2:Y:S02]  /*2fb0*/  SYNCS.PHASECHK.TRANS64 P0, [UR4+0xb0], R2 ;  /* 0x0000b002ff0075a7 */ /* 0x000ea40008001004 */
[----:B--2---:R-:W-:Y:S05]  /*2fc0*/  @P0 BRA `(.L_x_53) ;  /* 0x0000000000080947 */ /* 0x004fea0003800000 */
[----:B------:R-:W2:Y:S02]  /*2fd0*/  SYNCS.PHASECHK.TRANS64.TRYWAIT P0, [UR4+0xb0], R2 ;  /* 0x0000b002ff0075a7 */ /* 0x000ea40008001104 */
[----:B--2---:R-:W-:Y:S05]  /*2fe0*/  @!P0 BRA `(.L_x_54) ;  /* 0x0000006c00608947 */ /* 0x004fea0003800000 */
.L_x_53:
[----:B------:R-:W-:-:S04]  /*2ff0*/  UIADD3 UR7, UPT, UPT, UR5, 0x1, URZ ;  /* 0x0000000105077890 */ /* 0x000fc8000fffe0ff */
[----:B------:R-:W-:-:S04]  /*3000*/  UISETP.NE.AND UP0, UPT, UR7, 0x2, UPT ;  /* 0x000000020700788c */ /* 0x000fc8000bf05270 */
[----:B------:R-:W-:Y:S02]  /*3010*/  USEL UR8, URZ, 0x1, UP0 ;  /* 0x00000001ff087887 */ /* 0x000fe40008000000 */
[----:B------:R-:W-:-:S04]  /*3020*/  USEL UR7, UR7, URZ, UP0 ;  /* 0x000000ff07077287 */ /* 0x000fc80008000000 */
[----:B------:R-:W-:Y:S01]  /*3030*/  ULEA UR7, UR7, UR6, 0x3 ;  /* 0x0000000607077291 */ /* 0x000fe2000f8e18ff */
[----:B--2---:R-:W-:-:S04]  /*3040*/  LOP3.LUT R2, R12, UR8, RZ, 0x3c, !PT ;  /* 0x000000080c027c12 */ /* 0x004fc8000f8e3cff */
[----:B------:R-:W-:-:S04]  /*3050*/  SHF.L.U32 R0, R2, 0x1f, RZ ;  /* 0x0000001f02007819 */ /* 0x000fc800000006ff */
[----:B------:R-:W2:Y:S02]  /*3060*/  SYNCS.PHASECHK.TRANS64 P0, [UR7+0xb0], R0 ;  /* 0x0000b000ff0075a7 */ /* 0x000ea40008001007 */
[----:B-12---:R-:W-:Y:S05]  /*3070*/  @P0 EXIT ;  /* 0x000000000000094d */ /* 0x006fea0003800000 */
[----:B------:R-:W-:Y:S02]  /*3080*/  SHF.L.U32 R2, R2, 0x1f, RZ ;  /* 0x0000001f02027819 */ /* 0x000fe400000006ff */
[----:B------:R-:W-:-:S07]  /*3090*/  MOV R0, UR7 ;  /* 0x0000000700007c02 */ /* 0x000fce0008000f00 */
.L_x_55:
[----:B-1----:R1:W2:Y:S02]  /*30a0*/  SYNCS.PHASECHK.TRANS64.TRYWAIT P0, [R0+URZ+0xb0], R2 ;  /* 0x0000b002000075a7 */ /* 0x0022a400080011ff */
[----:B--2---:R-:W-:Y:S05]  /*30b0*/  @!P0 NANOSLEEP.SYNCS 0x989680 ;  /* 0x009896800000895d */ /* 0x004fea0003900000 */
[----:B------:R-:W2:Y:S02]  /*30c0*/  @!P0 SYNCS.PHASECHK.TRANS64 P0, [R0+URZ+0xb0], R2 ;  /* 0x0000b002000085a7 */ /* 0x000ea400080010ff */
[----:B--2---:R-:W-:Y:S05]  /*30d0*/  @P0 EXIT ;  /* 0x000000000000094d */ /* 0x004fea0003800000 */
[----:B------:R-:W-:Y:S05]  /*30e0*/  BRA `(.L_x_55) ;  /* 0xfffffffc00ec7947 */ /* 0x000fea000383ffff */
.L_x_48:
[----:B------:R-:W-:Y:S05]  /*30f0*/  BRA.U UP4, `(.L_x_56) ;  /* 0x0000000d04d47547 */ /* 0x000fea000b800000 */
[----:B------:R-:W-:Y:S01]  /*3100*/  UMOV UR4, 0x40 ;  /* 0x0000004000047882 */ /* 0x000fe20000000000 */
[----:B------:R-:W-:Y:S01]  /*3110*/  NOP ;  /* 0x0000000000007918 */ /* 0x000fe20000000000 */
[----:B------:R-:W-:Y:S01]  /*3120*/  ULEA UR5, UR45, UR4, 0x18 ;  /* 0x000000042d057291 */ /* 0x000fe2000f8ec0ff */
[----:B------:R-:W-:Y:S02]  /*3130*/  UMOV UR6, 0x400 ;  /* 0x0000040000067882 */ /* 0x000fe40000000000 */
[----:B------:R-:W-:-:S06]  /*3140*/  ULEA UR6, UR45, UR6, 0x18 ;  /* 0x000000062d067291 */ /* 0x000fcc000f8ec0ff */
[----:B------:R-:W2:Y:S02]  /*3150*/  LDS.U8 R0, [UR5+0x1c] ;  /* 0x00001c05ff007984 */ /* 0x000ea40008000000 */
[----:B--2---:R-:W-:-:S13]  /*3160*/  ISETP.NE.AND P0, PT, R0, RZ, PT ;  /* 0x000000ff0000720c */ /* 0x004fda0003f05270 */
[----:B------:R-:W-:Y:S05]  /*3170*/  @P0 BRA `(.L_x_57) ;  /* 0x0000000000580947 */ /* 0x000fea0003800000 */
[----:B------:R-:W-:-:S13]  /*3180*/  ELECT P0, URZ, PT ;  /* 0x0000000000ff782f */ /* 0x000fda0003800000 */
[----:B------:R-:W-:Y:S05]  /*3190*/  @!P0 BRA `(.L_x_58) ;  /* 0x0000000000608947 */ /* 0x000fea0003800000 */
[----:B------:R-:W-:Y:S01]  /*31a0*/  UMOV UR4, 0x10 ;  /* 0x0000001000047882 */ /* 0x000fe20000000000 */
[----:B------:R-:W-:Y:S01]  /*31b0*/  HFMA2 R0, -RZ, RZ, 0, 5.9604644775390625e-08 ;  /* 0x00000001ff007431 */ /* 0x000fe200000001ff */
[----:B------:R-:W-:-:S03]  /*31c0*/  MOV R3, 0xffff ;  /* 0x0000ffff00037802 */ /* 0x000fc60000000f00 */
[----:B------:R-:W-:Y:S04]  /*31d0*/  DEPBAR.LE SB2, 0x36 ;  /* 0x0000ad800000791a */ /* 0x000fe80000000000 */
[----:B------:R-:W2:Y:S02]  /*31e0*/  UTCATOMSWS.FIND_AND_SET.ALIGN UP0, UR4, UR4 ;  /* 0x00000004000475e3 */ /* 0x000ea40008000800 */
[----:B--2---:R-:W-:Y:S01]  /*31f0*/  MOV R4, UR4 ;  /* 0x0000000400047c02 */ /* 0x004fe20008000f00 */
[----:B------:R-:W-:Y:S06]  /*3200*/  BRA.U UP0, `(.L_x_59) ;  /* 0x0000000100187547 */ /* 0x000fec000b800000 */
.L_x_60:
[----:B------:R-:W-:Y:S05]  /*3210*/  NANOSLEEP 0x64 ;  /* 0x000000640000795d */ /* 0x000fea0003800000 */
[----:B------:R-:W-:-:S05]  /*3220*/  UMOV UR4, 0x10 ;  /* 0x0000001000047882 */ /* 0x000fca0000000000 */
[----:B------:R-:W-:Y:S04]  /*3230*/  DEPBAR.LE SB2, 0x36 ;  /* 0x0000ad800000791a */ /* 0x000fe80000000000 */
[----:B------:R-:W2:Y:S02]  /*3240*/  UTCATOMSWS.FIND_AND_SET.ALIGN UP0, UR4, UR4 ;  /* 0x00000004000475e3 */ /* 0x000ea40008000800 */
[----:B--2---:R-:W-:Y:S01]  /*3250*/  MOV R4, UR4 ;  /* 0x0000000400047c02 */ /* 0x004fe20008000f00 */
[----:B------:R-:W-:Y:S05]  /*3260*/  BRA.U !UP0, `(.L_x_60) ;  /* 0xfffffffd08e87547 */ /* 0x000fea000b83ffff */
.L_x_59:
[-C--:B------:R-:W-:Y:S02]  /*3270*/  SHF.L.U32 R3, R3, R4.reuse, RZ ;  /* 0x0000000403037219 */ /* 0x080fe400000006ff */
[----:B------:R-:W-:Y:S01]  /*3280*/  SHF.L.U32 R0, R0, R4, RZ ;  /* 0x0000000400007219 */ /* 0x000fe200000006ff */
[----:B------:R-:W-:Y:S02]  /*3290*/  IMAD.SHL.U32 R4, R4, 0x20, RZ ;  /* 0x0000002004047824 */ /* 0x000fe400078e00ff */
[----:B------:R2:W-:Y:S04]  /*32a0*/  ATOMS.OR RZ, [UR5+0x14], R3 ;  /* 0x00001403ffff798c */ /* 0x0005e8000b000005 */
[----:B------:R2:W-:Y:S04]  /*32b0*/  ATOMS.OR RZ, [UR5+0x18], R0 ;  /* 0x00001800ffff798c */ /* 0x0005e8000b000005 */
[----:B------:R2:W-:Y:S01]  /*32c0*/  STS [UR6+0x150], R4 ;  /* 0x00015004ff007988 */ /* 0x0005e20008000806 */
[----:B------:R-:W-:Y:S05]  /*32d0*/  BRA `(.L_x_58) ;  /* 0x0000000000107947 */ /* 0x000fea0003800000 */
.L_x_57:
[----:B------:R-:W-:Y:S02]  /*32e0*/  MOV R0, 0xffffffff ;  /* 0xffffffff00007802 */ /* 0x000fe40000000f00 */
[----:B------:R-:W-:-:S03]  /*32f0*/  MOV R4, 0x3320 ;  /* 0x0000332000047802 */ /* 0x000fc60000000f00 */
[----:B------:R2:W-:Y:S04]  /*3300*/  STS [UR6+0x150], R0 ;  /* 0x00015000ff007988 */ /* 0x0005e80008000806 */
[----:B-12--5:R-:W-:Y:S05]  /*3310*/  CALL.REL.NOINC `($__internal_1_$__cuda_sm10x_tcgen05_guardrail_trap_phase_invalid_during_alloc) ;  /* 0x0000007000a87944 */ /* 0x026fea0003c00000 */
.L_x_58:
[----:B------:R-:W-:Y:S05]  /*3320*/  WARPSYNC.ALL ;  /* 0x0000000000007948 */ /* 0x000fea0003800000 */
[----:B------:R-:W3:Y:S01]  /*3330*/  S2UR UR4, SR_CgaCtaId ;  /* 0x00000000000479c3 */ /* 0x000ee20000008800 */
[----:B------:R-:W-:Y:S01]  /*3340*/  UMOV UR26, 0x400 ;  /* 0x00000400001a7882 */ /* 0x000fe20000000000 */
[----:B------:R-:W-:-:S06]  /*3350*/  NOP ;  /* 0x0000000000007918 */ /* 0x000fcc0000000000 */
[----:B------:R-:W-:Y:S06]  /*3360*/  BAR.ARV 0x6, 0xa0 ;  /* 0x0182800000007b1d */ /* 0x000fec0000002000 */
[----:B------:R-:W4:Y:S01]  /*3370*/  LDCU UR5, c[0x0][0x38c] ;  /* 0x00007180ff0577ac */ /* 0x000f220008000800 */
[----:B------:R-:W-:Y:S01]  /*3380*/  LOP3.LUT R2, R2, 0xffff, RZ, 0xc0, !PT ;  /* 0x0000ffff02027812 */ /* 0x000fe200078ec0ff */
[----:B------:R-:W-:Y:S01]  /*3390*/  IMAD.MOV.U32 R11, RZ, RZ, 0x1 ;  /* 0x00000001ff0b7424 */ /* 0x000fe200078e00ff */
[----:B------:R-:W-:Y:S01]  /*33a0*/  CS2R R8, SRZ ;  /* 0x0000000000087805 */ /* 0x000fe2000001ff00 */
[----:B------:R-:W1:Y:S01]  /*33b0*/  LDCU UR7, c[0x0][0x38c] ;  /* 0x00007180ff0777ac */ /* 0x000e620008000800 */
[----:B------:R-:W-:Y:S01]  /*33c0*/  R2UR UR27, R2 ;  /* 0x00000000021b72ca */ /* 0x000fe200000e0000 */
[----:B------:R-:W-:Y:S01]  /*33d0*/  IMAD.MOV.U32 R10, RZ, RZ, RZ ;  /* 0x000000ffff0a7224 */ /* 0x000fe200078e00ff */
[----:B------:R-:W-:Y:S01]  /*33e0*/  UMOV UR30, URZ ;  /* 0x000000ff001e7c82 */ /* 0x000fe20008000000 */
[----:B------:R-:W-:Y:S01]  /*33f0*/  UMOV UR24, URZ ;  /* 0x000000ff00187c82 */ /* 0x000fe20008000000 */
[----:B---3--:R-:W-:Y:S01]  /*3400*/  ULEA UR26, UR4, UR26, 0x18 ;  /* 0x0000001a041a7291 */ /* 0x008fe2000f8ec0ff */
[----:B------:R-:W-:Y:S01]  /*3410*/  UMOV UR38, 0x0 ;  /* 0x0000000000267882 */ /* 0x000fe20000000000 */
[----:B------:R-:W-:-:S02]  /*3420*/  UMOV UR39, 0x44004a0 ;  /* 0x044004a000277882 */ /* 0x000fc40000000000 */
[----:B------:R-:W-:Y:S02]  /*3430*/  UIADD3 UR4, UPT, UPT, UR26, 0x6400, URZ ;  /* 0x000064001a047890 */ /* 0x000fe4000fffe0ff */
[----:B------:R-:W-:Y:S02]  /*3440*/  UIADD3 UR6, UPT, UPT, UR26, 0x10400, URZ ;  /* 0x000104001a067890 */ /* 0x000fe4000fffe0ff */
[----:B----4-:R-:W-:Y:S01]  /*3450*/  UIADD3 UR5, UPT, UPT, UR5, 0x7f, URZ ;  /* 0x0000007f05057890 */ /* 0x010fe2000fffe0ff */
[----:B--2---:R-:W2:Y:S01]  /*3460*/  LDS R0, [UR26+0x150] ;  /* 0x0001501aff007984 */ /* 0x004ea20008000800 */
[----:B-1----:R-:W-:Y:S01]  /*3470*/  UMOV UR36, 0x0 ;  /* 0x0000000000247882 */ /* 0x002fe20000000000 */
[----:B------:R-:W-:Y:S01]  /*3480*/  UMOV UR37, 0x44004a0 ;  /* 0x044004a000257882 */ /* 0x000fe20000000000 */
[----:B------:R-:W-:Y:S02]  /*3490*/  USHF.R.S32.HI UR40, URZ, 0x1f, UR5 ;  /* 0x0000001fff287899 */ /* 0x000fe40008011405 */
[----:B------:R-:W-:-:S02]  /*34a0*/  UISETP.GE.AND UP4, UPT, UR7, 0x1, UPT ;  /* 0x000000010700788c */ /* 0x000fc4000bf86270 */
[----:B------:R-:W-:Y:S02]  /*34b0*/  ULEA.HI UR40, UR40, UR5, URZ, 0x7 ;  /* 0x0000000528287291 */ /* 0x000fe4000f8f38ff */
[----:B------:R-:W-:Y:S02]  /*34c0*/  USHF.R.U32.HI UR5, URZ, 0x4, UR4 ;  /* 0x00000004ff057899 */ /* 0x000fe40008011604 */
[----:B------:R-:W-:Y:S02]  /*34d0*/  USHF.R.S32.HI UR40, URZ, 0x7, UR40 ;  /* 0x00000007ff287899 */ /* 0x000fe40008011428 */
[----:B------:R-:W-:Y:S02]  /*34e0*/  USHF.R.U32.HI UR4, URZ, 0x4, UR6 ;  /* 0x00000004ff047899 */ /* 0x000fe40008011606 */
[----:B------:R-:W-:Y:S02]  /*34f0*/  UISETP.LT.AND UP0, UPT, UR40, 0x1, UPT ;  /* 0x000000012800788c */ /* 0x000fe4000bf01270 */
[----:B------:R-:W-:-:S02]  /*3500*/  ULOP3.LUT UR5, UR5, 0x3fff, URZ, 0xc0, !UPT ;  /* 0x00003fff05057892 */ /* 0x000fc4000f8ec0ff */
[----:B------:R-:W-:Y:S02]  /*3510*/  ULOP3.LUT UR4, UR4, 0x3fff, URZ, 0xc0, !UPT ;  /* 0x00003fff04047892 */ /* 0x000fe4000f8ec0ff */
[----:B------:R-:W-:Y:S02]  /*3520*/  USEL UR41, UR40, 0x1, !UP0 ;  /* 0x0000000128297887 */ /* 0x000fe4000c000000 */
[----:B------:R-:W-:Y:S02]  /*3530*/  ULOP3.LUT UR28, UR5, 0x10000, URZ, 0xfc, !UPT ;  /* 0x00010000051c7892 */ /* 0x000fe4000f8efcff */
[----:B------:R-:W-:Y:S02]  /*3540*/  ULOP3.LUT UR29, UR4, 0x10000, URZ, 0xfc, !UPT ;  /* 0x00010000041d7892 */ /* 0x000fe4000f8efcff */
[----:B------:R-:W-:Y:S01]  /*3550*/  UIADD3 UR41, UPT, UPT, -UR41, URZ, URZ ;  /* 0x000000ff29297290 */ /* 0x000fe2000fffe1ff */
[----:B------:R-:W-:Y:S01]  /*3560*/  UMOV UR34, 0x0 ;  /* 0x0000000000227882 */ /* 0x000fe20000000000 */
[----:B------:R-:W-:Y:S01]  /*3570*/  UMOV UR35, 0x44004a0 ;  /* 0x044004a000237882 */ /* 0x000fe20000000000 */
[----:B------:R-:W-:Y:S01]  /*3580*/  UMOV UR32, 0x0 ;  /* 0x0000000000207882 */ /* 0x000fe20000000000 */
[----:B------:R-:W-:Y:S01]  /*3590*/  UMOV UR33, 0x44004a0 ;  /* 0x044004a000217882 */ /* 0x000fe20000000000 */
[----:B--2---:R-:W-:-:S15]  /*35a0*/  R2UR UR42, R0 ;  /* 0x00000000002a72ca */ /* 0x004fde00000e0000 */
.L_x_67:
[----:B------:R-:W-:Y:S02]  /*35b0*/  LEA R0, R10, UR26, 0x3 ;  /* 0x0000001a0a007c11 */ /* 0x000fe4000f8e18ff */
[----:B------:R-:W-:Y:S02]  /*35c0*/  SHF.L.U32 R2, R9, 0x1f, RZ ;  /* 0x0000001f09027819 */ /* 0x000fe400000006ff */
[----:B------:R-:W-:Y:S01]  /*35d0*/  PLOP3.LUT P0, PT, PT, PT, UP4, 0x80, 0x8 ;  /* 0x000000000008781c */ /* 0x000fe20003f0f048 */
[----:B------:R-:W-:Y:S01]  /*35e0*/  VIADD R3, R0, 0xb0 ;  /* 0x000000b000037836 */ /* 0x000fe20000000000 */
[----:B-1----:R-:W1:Y:S02]  /*35f0*/  SYNCS.PHASECHK.TRANS64.TRYWAIT P1, [R0+URZ+0xa0], R2 ;  /* 0x0000a002000075a7 */ /* 0x002e6400080211ff */
[----:B-1-3--:R-:W-:Y:S09]  /*3600*/  @!P1 BRA `(.L_x_61) ;  /* 0x0000006400f09947 */ /* 0x00aff20003800000 */
.L_x_150:
[----:B------:R-:W-:Y:S01]  /*3610*/  LEA R4, R10, UR26, 0x4 ;  /* 0x0000001a0a047c11 */ /* 0x000fe2000f8e20ff */
[----:B------:R-:W-:Y:S01]  /*3620*/  @UP4 ULEA UR4, UR24, UR26, 0x3 ;  /* 0x0000001a18044291 */ /* 0x000fe2000f8e18ff */
[----:B------:R-:W-:Y:S01]  /*3630*/  PLOP3.LUT P2, PT, PT, PT, PT, 0x80, 0x8 ;  /* 0x000000000008781c */ /* 0x000fe20003f4f070 */
[----:B------:R-:W-:Y:S01]  /*3640*/  ULEA UR31, UR30, UR26, 0x3 ;  /* 0x0000001a1e1f7291 */ /* 0x000fe2000f8e18ff */
[----:B------:R-:W-:Y:S02]  /*3650*/  PRMT R3, RZ, 0x654, R3 ;  /* 0x00000654ff037816 */ /* 0x000fe40000000003 */
[----:B------:R-:W2:Y:S01]  /*3660*/  LDS.128 R4, [R4+0x130] ;  /* 0x0001300004047984 */ /* 0x000ea20000000c00 */
[----:B-1----:R-:W-:Y:S02]  /*3670*/  @P0 SHF.L.U32 R2, R8, 0x1f, RZ ;  /* 0x0000001f08020819 */ /* 0x002fe400000006ff */
[----:B------:R-:W-:Y:S01]  /*3680*/  SHF.L.U32 R0, R11, 0x1f, RZ ;  /* 0x0000001f0b007819 */ /* 0x000fe200000006ff */
[----:B------:R-:W-:Y:S01]  /*3690*/  @!PT LDS RZ, [RZ] ;  /* 0x00000000fffff984 */ /* 0x000fe20000000800 */
[----:B------:R-:W-:Y:S01]  /*36a0*/  @!PT LDS RZ, [RZ] ;  /* 0x00000000fffff984 */ /* 0x000fe20000000800 */
[----:B------:R-:W-:Y:S01]  /*36b0*/  @!PT LDS RZ, [RZ] ;  /* 0x00000000fffff984 */ /* 0x000fe20000000800 */
[----:B------:R-:W-:Y:S01]  /*36c0*/  @!PT LDS RZ, [RZ] ;  /* 0x00000000fffff984 */ /* 0x000fe20000000800 */
[----:B------:R1:W-:Y:S06]  /*36d0*/  MEMBAR.ALL.CTA ;  /* 0x0000000000007992 */ /* 0x0003ec0000008000 */
[----:B-1----:R-:W1:Y:S02]  /*36e0*/  FENCE.VIEW.ASYNC.S ;  /* 0x00000000000073c6 */ /* 0x002e640000000000 */
[----:B-1----:R1:W-:Y:S01]  /*36f0*/  SYNCS.ARRIVE.TRANS64.RED.A1T0 RZ, [R3+URZ], RZ ;  /* 0x000000ff03ff79a7 */ /* 0x0023e200081004ff */
[----:B------:R1:W3:Y:S01]  /*3700*/  @P0 SYNCS.PHASECHK.TRANS64.TRYWAIT P2, [UR4], R2 ;  /* 0x00000002ff0005a7 */ /* 0x0002e20008041104 */
[----:B------:R-:W-:Y:S01]  /*3710*/  ULEA.HI UR4, UR30, UR30, URZ, 0x1 ;  /* 0x0000001e1e047291 */ /* 0x000fe2000f8f08ff */
[----:B--2---:R-:W-:-:S03]  /*3720*/  LOP3.LUT P1, RZ, R6, 0x1, RZ, 0xc0, !PT ;  /* 0x0000000106ff7812 */ /* 0x004fc6000782c0ff */
[----:B------:R-:W-:Y:S02]  /*3730*/  USHF.L.U32 UR11, UR4, 0x7, URZ ;  /* 0x00000007040b7899 */ /* 0x000fe400080006ff */
[----:B------:R-:W-:Y:S02]  /*3740*/  ULOP3.LUT UR4, UR4, 0xffe, URZ, 0xc0, !UPT ;  /* 0x00000ffe04047892 */ /* 0x000fe4000f8ec0ff */
[----:B------:R-:W-:Y:S02]  /*3750*/  ULOP3.LUT UR11, UR11, 0xffffff00, URZ, 0xc0, !UPT ;  /* 0xffffff000b0b7892 */ /* 0x000fe4000f8ec0ff */
[----:B------:R-:W-:Y:S02]  /*3760*/  UIADD3 UR4, UPT, UPT, -UR4, UR30, URZ ;  /* 0x0000001e04047290 */ /* 0x000fe4000fffe1ff */
[----:B------:R-:W-:Y:S01]  /*3770*/  UIADD3 UR11, UPT, UPT, UR42, UR11, URZ ;  /* 0x0000000b2a0b7290 */ /* 0x000fe2000fffe0ff */
[----:B------:R-:W2:Y:S03]  /*3780*/  SYNCS.PHASECHK.TRANS64.TRYWAIT P0, [UR31+0xe0], R0 ;  /* 0x0000e000ff0075a7 */ /* 0x000ea6000800111f */
[----:B------:R-:W-:Y:S01]  /*3790*/  ULEA UR11, UR4, UR11, 0x14 ;  /* 0x0000000b040b7291 */ /* 0x000fe2000f8ea0ff */
[----:B-123--:R-:W-:Y:S11]  /*37a0*/  @!P0 BRA `(.L_x_62) ;  /* 0x00000064009c8947 */ /* 0x00eff60003800000 */
.L_x_152:
[----:B------:R-:W-:Y:S01]  /*37b0*/  IADD3 R10, PT, PT, R10, 0x1, RZ ;  /* 0x000000010a0a7810 */ /* 0x000fe20007ffe0ff */
[----:B------:R-:W-:Y:S06]  /*37c0*/  BRA.U !UP4, `(.L_x_63) ;  /* 0x000000010cc07547 */ /* 0x000fec000b800000 */
[----:B------:R-:W-:Y:S01]  /*37d0*/  UPLOP3.LUT UP2, UPT, UPT, UPT, UPT, 0x40, 0x4 ;  /* 0x000000000004789c */ /* 0x000fe20003f4e870 */
[----:B------:R-:W-:Y:S01]  /*37e0*/  UMOV UR23, UR41 ;  /* 0x0000002900177c82 */ /* 0x000fe20008000000 */
[----:B------:R-:W-:Y:S01]  /*37f0*/  UMOV UR22, UR40 ;  /* 0x0000002800167c82 */ /* 0x000fe20008000000 */
[----:B------:R-:W-:-:S08]  /*3800*/  UMOV UR10, UR24 ;  /* 0x00000018000a7c82 */ /* 0x000fd00008000000 */
.L_x_66:
[----:B------:R-:W-:Y:S02]  /*3810*/  UIADD3 UR23, UPT, UPT, UR23, 0x1, URZ ;  /* 0x0000000117177890 */ /* 0x000fe4000fffe0ff */
[----:B--2---:R-:W-:Y:S02]  /*3820*/  ULEA UR5, UR10, UR26, 0x3 ;  /* 0x0000001a0a057291 */ /* 0x004fe4000f8e18ff */
[----:B------:R-:W-:Y:S01]  /*3830*/  UISETP.NE.AND UP3, UPT, UR23, URZ, UPT ;  /* 0x000000ff1700728c */ /* 0x000fe2000bf65270 */
[----:B---3--:R-:W-:Y:S10]  /*3840*/  @P2 BRA `(.L_x_64) ;  /* 0x00000000000c2947 */ /* 0x008ff40003800000 */
[----:B-1----:R-:W-:Y:S04]  /*3850*/  SHF.L.U32 R2, R8, 0x1f, RZ ;  /* 0x0000001f08027819 */ /* 0x002fe800000006ff */
[----:B------:R-:W1:Y:S02]  /*3860*/  SYNCS.PHASECHK.TRANS64.TRYWAIT P0, [UR5], R2 ;  /* 0x00000002ff0075a7 */ /* 0x000e640008001105 */
[----:B-1----:R-:W-:Y:S05]  /*3870*/  @!P0 BRA `(.L_x_65) ;  /* 0x0000006400808947 */ /* 0x002fea0003800000 */
.L_x_64:
[----:B------:R-:W-:Y:S01]  /*3880*/  UISETP.NE.AND UP0, UPT, UR22, 0x1, UPT ;  /* 0x000000011600788c */ /* 0x000fe2000bf05270 */
[----:B------:R-:W-:Y:S01]  /*3890*/  PLOP3.LUT P2, PT, PT, PT, PT, 0x80, 0x8 ;  /* 0x000000000008781c */ /* 0x000fe20003f4f070 */
[----:B------:R-:W-:Y:S02]  /*38a0*/  UIADD3 UR4, UPT, UPT, UR10, 0x1, URZ ;  /* 0x000000010a047890 */ /* 0x000fe4000fffe0ff */
[----:B------:R-:W-:Y:S02]  /*38b0*/  UIADD3 UR25, UPT, UPT, UR5, 0x28, URZ ;  /* 0x0000002805197890 */ /* 0x000fe4000fffe0ff */
[----:B------:R-:W-:Y:S01]  /*38c0*/  UISETP.NE.AND UP1, UPT, UR4, 0x5, UPT ;  /* 0x000000050400788c */ /* 0x000fe2000bf25270 */
[----:B------:R-:W-:Y:S01]  /*38d0*/  PLOP3.LUT P0, PT, PT, PT, UP0, 0x80, 0x8 ;  /* 0x000000000008781c */ /* 0x000fe20003f0f008 */
[----:B------:R-:W-:Y:S02]  /*38e0*/  UIADD3 UR22, UPT, UPT, UR22, -0x1, URZ ;  /* 0xffffffff16167890 */ /* 0x000fe4000fffe0ff */
[----:B------:R-:W-:Y:S02]  /*38f0*/  USEL UR6, URZ, 0x1, UP1 ;  /* 0x00000001ff067887 */ /* 0x000fe40008800000 */
[----:B------:R-:W-:Y:S01]  /*3900*/  USEL UR24, UR4, URZ, UP1 ;  /* 0x000000ff04187287 */ /* 0x000fe20008800000 */
[----:B------:R-:W-:Y:S01]  /*3910*/  UMOV UR7, 0x40004040 ;  /* 0x4000404000077882 */ /* 0x000fe20000000000 */
[----:B------:R-:W-:Y:S02]  /*3920*/  UMOV UR5, 0x40004040 ;  /* 0x4000404000057882 */ /* 0x000fe40000000000 */
[----:B------:R-:W-:Y:S01]  /*3930*/  @UP0 ULEA UR4, UR24, UR26, 0x3 ;  /* 0x0000001a18040291 */ /* 0x000fe2000f8e18ff */
[----:B------:R-:W-:Y:S01]  /*3940*/  LOP3.LUT R8, R8, UR6, RZ, 0x3c, !PT ;  /* 0x0000000608087c12 */ /* 0x000fe2000f8e3cff */
[----:B------:R-:W-:Y:S01]  /*3950*/  ULEA UR6, UR10, UR29, 0xb ;  /* 0x0000001d0a067291 */ /* 0x000fe2000f8e58ff */
[----:B------:R-:W-:Y:S02]  /*3960*/  UMOV UR21, 0x40004040 ;  /* 0x4000404000157882 */ /* 0x000fe40000000000 */
[----:B-1----:R-:W-:Y:S01]  /*3970*/  @P0 SHF.L.U32 R0, R8, 0x1f, RZ ;  /* 0x0000001f08000819 */ /* 0x002fe200000006ff */
[----:B------:R-:W-:Y:S02]  /*3980*/  UIADD3 UR20, UPT, UPT, UR6, 0x2, URZ ;  /* 0x0000000206147890 */ /* 0x000fe4000fffe0ff */
[----:B------:R-:W-:Y:S01]  /*3990*/  UIADD3 UR16, UPT, UPT, UR6, 0x4, URZ ;  /* 0x0000000406107890 */ /* 0x000fe2000fffe0ff */
[----:B------:R2:W3:Y:S01]  /*39a0*/  @P0 SYNCS.PHASECHK.TRANS64.TRYWAIT P2, [UR4], R0 ;  /* 0x00000000ff0005a7 */ /* 0x0004e20008041104 */
[----:B------:R-:W-:Y:S02]  /*39b0*/  ULEA UR4, UR10, UR28, 0x9 ;  /* 0x0000001c0a047291 */ /* 0x000fe4000f8e48ff */
[----:B------:R-:W-:Y:S02]  /*39c0*/  UIADD3 UR12, UPT, UPT, UR6, 0x6, URZ ;  /* 0x00000006060c7890 */ /* 0x000fe4000fffe0ff */
[----:B------:R-:W-:Y:S02]  /*39d0*/  UIADD3 UR18, UPT, UPT, UR4, 0x2, URZ ;  /* 0x0000000204127890 */ /* 0x000fe4000fffe0ff */
[----:B------:R-:W-:Y:S02]  /*39e0*/  UIADD3 UR14, UPT, UPT, UR4, 0x4, URZ ;  /* 0x00000004040e7890 */ /* 0x000fe4000fffe0ff */
[----:B------:R-:W-:Y:S01]  /*39f0*/  UIADD3 UR8, UPT, UPT, UR4, 0x6, URZ ;  /* 0x0000000604087890 */ /* 0x000fe2000fffe0ff */
[----:B------:R2:W-:Y:S01]  /*3a00*/  UTCIMMA gdesc[UR4], gdesc[UR6], tmem[UR11], tmem[UR38], idesc[UR39], UP2 ;  /* 0x00ff2606040075ea */ /* 0x0005e2000900010b */
[----:B------:R-:W-:Y:S01]  /*3a10*/  UPLOP3.LUT UP2, UPT, UPT, UPT, UPT, 0x80, 0x8 ;  /* 0x000000000008789c */ /* 0x000fe20003f4f070 */
[----:B------:R-:W-:Y:S01]  /*3a20*/  UMOV UR19, 0x40004040 ;  /* 0x4000404000137882 */ /* 0x000fe20000000000 */
[----:B------:R-:W-:Y:S01]  /*3a30*/  UMOV UR17, 0x40004040 ;  /* 0x4000404000117882 */ /* 0x000fe20000000000 */
[----:B------:R2:W-:Y:S01]  /*3a40*/  UTCIMMA gdesc[UR18], gdesc[UR20], tmem[UR11], tmem[UR36], idesc[UR37], UPT ;  /* 0x00ff2414120075ea */ /* 0x0005e2000b80010b */
[----:B------:R-:W-:Y:S01]  /*3a50*/  UMOV UR15, 0x40004040 ;  /* 0x40004040000f7882 */ /* 0x000fe20000000000 */
[----:B------:R-:W-:Y:S01]  /*3a60*/  UMOV UR13, 0x40004040 ;  /* 0x40004040000d7882 */ /* 0x000fe20000000000 */
[----:B------:R-:W-:Y:S01]  /*3a70*/  UMOV UR9, 0x40004040 ;  /* 0x4000404000097882 */ /* 0x000fe20000000000 */
[----:B------:R2:W-:Y:S01]  /*3a80*/  UTCIMMA gdesc[UR14], gdesc[UR16], tmem[UR11], tmem[UR34], idesc[UR35], UPT ;  /* 0x00ff22100e0075ea */ /* 0x0005e2000b80010b */
[----:B------:R2:W-:Y:S01]  /*3a90*/  UTCIMMA gdesc[UR8], gdesc[UR12], tmem[UR11], tmem[UR32], idesc[UR33], UPT ;  /* 0x00ff200c080075ea */ /* 0x0005e2000b80010b */
[----:B------:R2:W-:Y:S01]  /*3aa0*/  UTCBAR.MULTICAST [UR25], URZ, UR27 ;  /* 0x000000ff190073e9 */ /* 0x0005e2000800081b */
[----:B------:R-:W-:Y:S01]  /*3ab0*/  UMOV UR10, UR24 ;  /* 0x00000018000a7c82 */ /* 0x000fe20008000000 */
[----:B------:R-:W-:Y:S05]  /*3ac0*/  BRA.U UP3, `(.L_x_66) ;  /* 0xfffffffd03507547 */ /* 0x000fea000b83ffff */
.L_x_63:
[----:B--2---:R-:W-:Y:S01]  /*3ad0*/  UIADD3 UR4, UPT, UPT, UR30, 0x1, URZ ;  /* 0x000000011e047890 */ /* 0x004fe2000fffe0ff */
[C---:B------:R-:W-:Y:S01]  /*3ae0*/  ISETP.NE.AND P0, PT, R10.reuse, 0x2, PT ;  /* 0x000000020a00780c */ /* 0x040fe20003f05270 */
[----:B------:R-:W-:Y:S02]  /*3af0*/  UIADD3 UR5, UPT, UPT, UR31, 0xc0, URZ ;  /* 0x000000c01f057890 */ /* 0x000fe4000fffe0ff */
[----:B------:R-:W-:Y:S01]  /*3b00*/  UISETP.NE.AND UP0, UPT, UR4, 0x4, UPT ;  /* 0x000000040400788c */ /* 0x000fe2000bf05270 */
[----:B-1----:R-:W-:Y:S02]  /*3b10*/  SEL R0, RZ, 0x1, P0 ;  /* 0x00000001ff007807 */ /* 0x002fe40000000000 */
[----:B------:R-:W-:Y:S01]  /*3b20*/  SEL R10, R10, RZ, P0 ;  /* 0x000000ff0a0a7207 */ /* 0x000fe20000000000 */
[----:B------:R-:W-:Y:S01]  /*3b30*/  USEL UR6, URZ, 0x1, UP0 ;  /* 0x00000001ff067887 */ /* 0x000fe20008000000 */
[----:B------:R-:W-:Y:S01]  /*3b40*/  LOP3.LUT R9, R9, R0, RZ, 0x3c, !PT ;  /* 0x0000000009097212 */ /* 0x000fe200078e3cff */
[----:B------:R-:W-:Y:S01]  /*3b50*/  USEL UR30, UR4, URZ, UP0 ;  /* 0x000000ff041e7287 */ /* 0x000fe20008000000 */
[----:B------:R1:W-:Y:S03]  /*3b60*/  UTCBAR [UR5], URZ ;  /* 0x000000ff050073e9 */ /* 0x0003e600080000ff */
[----:B------:R-:W-:Y:S01]  /*3b70*/  LOP3.LUT R11, R11, UR6, RZ, 0x3c, !PT ;  /* 0x000000060b0b7c12 */ /* 0x000fe2000f8e3cff */
[----:B------:R-:W-:Y:S07]  /*3b80*/  @P1 BRA `(.L_x_67) ;  /* 0xfffffff800881947 */ /* 0x000fee000383ffff */
[----:B------:R-:W2:Y:S01]  /*3b90*/  S2UR UR8, SR_CgaCtaId ;  /* 0x00000000000879c3 */ /* 0x000ea20000008800 */
[----:B------:R-:W-:Y:S01]  /*3ba0*/  ELECT P0, URZ, PT ;  /* 0x0000000000ff782f */ /* 0x000fe20003800000 */
[----:B------:R-:W-:Y:S01]  /*3bb0*/  IMAD.MOV.U32 R0, RZ, RZ, 0x1 ;  /* 0x00000001ff007424 */ /* 0x000fe200078e00ff */
[----:B------:R-:W-:Y:S01]  /*3bc0*/  UIADD3 UR26, UPT, UPT, UR26, 0xe0, URZ ;  /* 0x000000e01a1a7890 */ /* 0x000fe2000fffe0ff */
[----:B------:R-:W-:Y:S01]  /*3bd0*/  SHF.L.U32 R2, R11, 0x1f, RZ ;  /* 0x0000001f0b027819 */ /* 0x000fe200000006ff */
[----:B------:R-:W-:-:S03]  /*3be0*/  UMOV UR4, 0x40 ;  /* 0x0000004000047882 */ /* 0x000fc60000000000 */
[----:B------:R-:W-:Y:S01]  /*3bf0*/  UVIRTCOUNT.DEALLOC.SMPOOL 0x80 ;  /* 0x000000800000784c */ /* 0x000fe20000000000 */
[----:B--2---:R-:W-:Y:S02]  /*3c00*/  ULEA UR8, UR8, UR4, 0x18 ;  /* 0x0000000408087291 */ /* 0x004fe4000f8ec0ff */
[----:B------:R-:W-:-:S07]  /*3c10*/  ULEA UR4, UR30, UR26, 0x3 ;  /* 0x0000001a1e047291 */ /* 0x000fce000f8e18ff */
[----:B------:R2:W-:Y:S02]  /*3c20*/  @P0 STS.U8 [UR8+0x1c], R0 ;  /* 0x00001c00ff000988 */ /* 0x0005e40008000008 */
[----:B------:R-:W4:Y:S02]  /*3c30*/  SYNCS.PHASECHK.TRANS64.TRYWAIT P0, [UR4], R2 ;  /* 0x00000002ff0075a7 */ /* 0x000f240008001104 */
[----:B--2-4-:R-:W-:Y:S05]  /*3c40*/  @!P0 BRA `(.L_x_68) ;  /* 0x0000006000a48947 */ /* 0x014fea0003800000 */
.L_x_155:
[----:B------:R-:W-:-:S04]  /*3c50*/  UIADD3 UR4, UPT, UPT, UR30, 0x1, URZ ;  /* 0x000000011e047890 */ /* 0x000fc8000fffe0ff */
[----:B------:R-:W-:-:S04]  /*3c60*/  UISETP.NE.AND UP0, UPT, UR4, 0x4, UPT ;  /* 0x000000040400788c */ /* 0x000fc8000bf05270 */
[----:B------:R-:W-:Y:S02]  /*3c70*/  USEL UR6, URZ, 0x1, UP0 ;  /* 0x00000001ff067887 */ /* 0x000fe40008000000 */
[----:B------:R-:W-:-:S04]  /*3c80*/  USEL UR4, UR4, URZ, UP0 ;  /* 0x000000ff04047287 */ /* 0x000fc80008000000 */
[----:B-1----:R-:W-:Y:S01]  /*3c90*/  ULEA UR5, UR4, UR26, 0x3 ;  /* 0x0000001a04057291 */ /* 0x002fe2000f8e18ff */
[----:B--2---:R-:W-:-:S04]  /*3ca0*/  LOP3.LUT R2, R11, UR6, RZ, 0x3c, !PT ;  /* 0x000000060b027c12 */ /* 0x004fc8000f8e3cff */
[----:B------:R-:W-:-:S04]  /*3cb0*/  SHF.L.U32 R3, R2, 0x1f, RZ ;  /* 0x0000001f02037819 */ /* 0x000fc800000006ff */
[----:B------:R-:W1:Y:S02]  /*3cc0*/  SYNCS.PHASECHK.TRANS64.TRYWAIT P0, [UR5], R3 ;  /* 0x00000003ff0075a7 */ /* 0x000e640008001105 */
[----:B-1----:R-:W-:Y:S05]  /*3cd0*/  @!P0 BRA `(.L_x_69) ;  /* 0x0000006000988947 */ /* 0x002fea0003800000 */
.L_x_157:
        /* <DEDUP_REMOVED lines=9> */
.L_x_159:
[----:B------:R-:W-:-:S04]  /*3d70*/  UIADD3 UR4, UPT, UPT, UR4, 0x1, URZ ;  /* 0x0000000104047890 */ /* 0x000fc8000fffe0ff */
[----:B------:R-:W-:-:S04]  /*3d80*/  UISETP.NE.AND UP0, UPT, UR4, 0x4, UPT ;  /* 0x000000040400788c */ /* 0x000fc8000bf05270 */
[----:B------:R-:W-:Y:S02]  /*3d90*/  USEL UR5, URZ, 0x1, UP0 ;  /* 0x00000001ff057887 */ /* 0x000fe40008000000 */
[----:B------:R-:W-:-:S04]  /*3da0*/  USEL UR4, UR4, URZ, UP0 ;  /* 0x000000ff04047287 */ /* 0x000fc80008000000 */
[----:B------:R-:W-:Y:S01]  /*3db0*/  ULEA UR4, UR4, UR26, 0x3 ;  /* 0x0000001a04047291 */ /* 0x000fe2000f8e18ff */
[----:B------:R-:W-:-:S04]  /*3dc0*/  LOP3.LUT R2, R2, UR5, RZ, 0x3c, !PT ;  /* 0x0000000502027c12 */ /* 0x000fc8000f8e3cff */
[----:B------:R-:W-:-:S04]  /*3dd0*/  SHF.L.U32 R2, R2, 0x1f, RZ ;  /* 0x0000001f02027819 */ /* 0x000fc800000006ff */
[----:B------:R-:W2:Y:S02]  /*3de0*/  SYNCS.PHASECHK.TRANS64.TRYWAIT P0, [UR4], R2 ;  /* 0x00000002ff0075a7 */ /* 0x000ea40008001104 */
[----:B--2---:R-:W-:Y:S05]  /*3df0*/  @!P0 BRA `(.L_x_71) ;  /* 0x0000006000808947 */ /* 0x004fea0003800000 */
.L_x_161:
[----:B------:R-:W-:Y:S01]  /*3e00*/  NOP ;  /* 0x0000000000007918 */ /* 0x000fe20000000000 */
[----:B-1----:R-:W1:Y:S01]  /*3e10*/  LDS R0, [UR8+0x14] ;  /* 0x00001408ff007984 */ /* 0x002e620008000800 */
[----:B------:R-:W-:Y:S01]  /*3e20*/  ULOP3.LUT UR4, UR42, 0xffff, URZ, 0xc0, !UPT ;  /* 0x0000ffff2a047892 */ /* 0x000fe2000f8ec0ff */
[----:B------:R-:W-:Y:S01]  /*3e30*/  UMOV UR5, 0xffff ;  /* 0x0000ffff00057882 */ /* 0x000fe20000000000 */
[----:B------:R-:W-:Y:S02]  /*3e40*/  UMOV UR6, 0x1 ;  /* 0x0000000100067882 */ /* 0x000fe40000000000 */
[----:B------:R-:W-:-:S04]  /*3e50*/  USHF.R.U32.HI UR4, URZ, 0x5, UR4 ;  /* 0x00000005ff047899 */ /* 0x000fc80008011604 */
[----:B------:R-:W-:Y:S02]  /*3e60*/  USHF.L.U32 UR5, UR5, UR4, URZ ;  /* 0x0000000405057299 */ /* 0x000fe400080006ff */
[----:B------:R-:W-:-:S04]  /*3e70*/  USHF.L.U32 UR4, UR6, UR4, URZ ;  /* 0x0000000406047299 */ /* 0x000fc800080006ff */
[----:B-1----:R-:W-:-:S04]  /*3e80*/  LOP3.LUT R0, R0, UR5, RZ, 0xc0, !PT ;  /* 0x0000000500007c12 */ /* 0x002fc8000f8ec0ff */
[----:B------:R-:W-:-:S13]  /*3e90*/  ISETP.NE.AND P0, PT, R0, UR5, PT ;  /* 0x0000000500007c0c */ /* 0x000fda000bf05270 */
[----:B------:R-:W-:Y:S05]  /*3ea0*/  @P0 BRA `(.L_x_72) ;  /* 0x0000000000580947 */ /* 0x000fea0003800000 */
[----:B------:R-:W1:Y:S02]  /*3eb0*/  LDS R0, [UR8+0x18] ;  /* 0x00001808ff007984 */ /* 0x000e640008000800 */
[----:B-1----:R-:W-:-:S04]  /*3ec0*/  LOP3.LUT R0, R0, UR4, RZ, 0xc0, !PT ;  /* 0x0000000400007c12 */ /* 0x002fc8000f8ec0ff */
[----:B------:R-:W-:-:S13]  /*3ed0*/  ISETP.NE.AND P0, PT, R0, UR4, PT ;  /* 0x0000000400007c0c */ /* 0x000fda000bf05270 */
[----:B------:R-:W-:Y:S05]  /*3ee0*/  @P0 BRA `(.L_x_73) ;  /* 0x00000000003c0947 */ /* 0x000fea0003800000 */
[----:B------:R-:W1:Y:S01]  /*3ef0*/  S2R R2, SR_LANEID ;  /* 0x0000000000027919 */ /* 0x000e620000000000 */
[----:B------:R-:W-:-:S06]  /*3f00*/  ULOP3.LUT UR5, URZ, UR5, URZ, 0x33, !UPT ;  /* 0x00000005ff057292 */ /* 0x000fcc000f8e33ff */
[----:B------:R-:W-:-:S04]  /*3f10*/  IMAD.U32 R0, RZ, RZ, UR5 ;  /* 0x00000005ff007e24 */ /* 0x000fc8000f8e00ff */
[----:B------:R2:W4:Y:S02]  /*3f20*/  REDUX UR7, R0 ;  /* 0x00000000000773c4 */ /* 0x0005240000000000 */
[----:B------:R1:W-:Y:S01]  /*3f30*/  UTCATOMSWS.AND URZ, UR5 ;  /* 0x0000000500ff79e3 */ /* 0x0003e20008000000 */
[----:B--2---:R-:W-:Y:S01]  /*3f40*/  LOP3.LUT R0, RZ, UR4, RZ, 0x33, !PT ;  /* 0x00000004ff007c12 */ /* 0x004fe2000f8e33ff */
[----:B------:R-:W-:Y:S02]  /*3f50*/  VOTEU.ANY UR4, UPT, PT ;  /* 0x0000000000047886 */ /* 0x000fe400038e0100 */
[----:B------:R-:W-:Y:S02]  /*3f60*/  UFLO.U32 UR4, UR4 ;  /* 0x00000004000472bd */ /* 0x000fe400080e0000 */
[----:B------:R-:W2:Y:S04]  /*3f70*/  REDUX UR6, R0 ;  /* 0x00000000000673c4 */ /* 0x000ea80000000000 */
[----:B-1----:R-:W-:-:S02]  /*3f80*/  ISETP.EQ.U32.AND P0, PT, R2, UR4, PT ;  /* 0x0000000402007c0c */ /* 0x002fc4000bf02070 */
[----:B----4-:R-:W-:-:S11]  /*3f90*/  MOV R2, UR7 ;  /* 0x0000000700027c02 */ /* 0x010fd60008000f00 */
[----:B------:R1:W-:Y:S01]  /*3fa0*/  @P0 ATOMS.AND RZ, [UR8+0x14], R2 ;  /* 0x00001402ffff098c */ /* 0x0003e2000a800008 */
[----:B--2---:R-:W-:-:S05]  /*3fb0*/  IMAD.U32 R0, RZ, RZ, UR6 ;  /* 0x00000006ff007e24 */ /* 0x004fca000f8e00ff */
[----:B------:R1:W-:Y:S01]  /*3fc0*/  @P0 ATOMS.AND RZ, [UR8+0x18], R0 ;  /* 0x00001800ffff098c */ /* 0x0003e2000a800008 */
[----:B------:R-:W-:Y:S05]  /*3fd0*/  BRA `(.L_x_74) ;  /* 0x0000000000147947 */ /* 0x000fea0003800000 */
.L_x_73:
[----:B------:R-:W-:Y:S02]  /*3fe0*/  MOV R2, 0x4000 ;  /* 0x0000400000027802 */ /* 0x000fe40000000f00 */
[----:B---3-5:R-:W-:Y:S05]  /*3ff0*/  CALL.REL.NOINC `($__internal_0_$__cuda_sm10x_tcgen05_guardrail_trap_col_being_dealloced_not_returned_by_alloc) ;  /* 0x0000006400647944 */ /* 0x028fea0003c00000 */
[----:B------:R-:W-:Y:S05]  /*4000*/  BRA `(.L_x_74) ;  /* 0x0000000000087947 */ /* 0x000fea0003800000 */
.L_x_72:
[----:B------:R-:W-:Y:S02]  /*4010*/  MOV R2, 0x4030 ;  /* 0x0000403000027802 */ /* 0x000fe40000000f00 */
[----:B---3-5:R-:W-:Y:S05]  /*4020*/  CALL.REL.NOINC `($__internal_2_$__cuda_sm10x_tcgen05_guardrail_trap_unallocated_columns_being_dealloced) ;  /* 0x0000006400707944 */ /* 0x028fea0003c00000 */
.L_x_74:
[----:B------:R-:W-:Y:S01]  /*4030*/  NOP ;  /* 0x0000000000007918 */ /* 0x000fe20000000000 */
[----:B------:R-:W-:Y:S05]  /*4040*/  EXIT ;  /* 0x000000000000794d */ /* 0x000fea0003800000 */
.L_x_56:
[----:B------:R-:W-:-:S09]  /*4050*/  UISETP.NE.OR UP0, UPT, UR17, 0x3, !UP3 ;  /* 0x000000031100788c */ /* 0x000fd2000df05670 */
[----:B------:R-:W-:Y:S05]  /*4060*/  BRA.U UP0, `(.L_x_75) ;  /* 0x0000001100587547 */ /* 0x000fea000b800000 */
[----:B------:R-:W2:Y:S01]  /*4070*/  LDCU UR31, c[0x0][0x370] ;  /* 0x00006e00ff1f77ac */ /* 0x000ea20008000800 */
[----:B------:R-:W3:Y:S01]  /*4080*/  LDC.64 R16, c[0x0][0x348] ;  /* 0x0000d200ff107b82 */ /* 0x000ee20000000a00 */
[----:B------:R-:W-:Y:S02]  /*4090*/  HFMA2 R13, -RZ, RZ, 0, 0 ;  /* 0x00000000ff0d7431 */ /* 0x000fe400000001ff */
[----:B------:R-:W-:Y:S01]  /*40a0*/  IMAD.MOV.U32 R15, RZ, RZ, 0x1 ;  /* 0x00000001ff0f7424 */ /* 0x000fe200078e00ff */
[----:B------:R-:W2:Y:S01]  /*40b0*/  LDCU.128 UR48, c[0x0][0xb10] ;  /* 0x00016200ff3077ac */ /* 0x000ea20008000c00 */
[----:B------:R-:W-:Y:S01]  /*40c0*/  IMAD.MOV.U32 R14, RZ, RZ, RZ ;  /* 0x000000ffff0e7224 */ /* 0x000fe200078e00ff */
[----:B------:R-:W-:Y:S01]  /*40d0*/  MOV R7, 0x1000 ;  /* 0x0000100000077802 */ /* 0x000fe20000000f00 */
[----:B------:R-:W4:Y:S01]  /*40e0*/  LDCU UR30, c[0x0][0x374] ;  /* 0x00006e80ff1e77ac */ /* 0x000f220008000800 */
[----:B------:R-:W1:Y:S01]  /*40f0*/  LDC.64 R2, c[0x0][0x888] ;  /* 0x00022200ff027b82 */ /* 0x000e620000000a00 */
[----:B------:R-:W4:Y:S01]  /*4100*/  LDCU UR15, c[0x0][0xb0c] ;  /* 0x00016180ff0f77ac */ /* 0x000f220008000800 */
[----:B------:R-:W3:Y:S06]  /*4110*/  LDCU UR40, c[0x0][0xb20] ;  /* 0x00016400ff2877ac */ /* 0x000eec0008000800 */
[----:B------:R-:W1:Y:S01]  /*4120*/  LDC.64 R4, c[0x0][0x890] ;  /* 0x00022400ff047b82 */ /* 0x000e620000000a00 */
[----:B------:R-:W3:Y:S01]  /*4130*/  LDCU UR4, c[0x0][0xb30] ;  /* 0x00016600ff0477ac */ /* 0x000ee20008000800 */
[----:B------:R-:W-:Y:S01]  /*4140*/  UMOV UR21, 0x400 ;  /* 0x0000040000157882 */ /* 0x000fe20000000000 */
[----:B--2---:R-:W-:-:S02]  /*4150*/  UIMAD.WIDE.U32 UR6, UR31, UR48, URZ ;  /* 0x000000301f0672a5 */ /* 0x004fc4000f8e00ff */
[----:B----4-:R-:W-:Y:S02]  /*4160*/  UIMAD.WIDE.U32 UR8, UR30, UR51, URZ ;  /* 0x000000331e0872a5 */ /* 0x010fe4000f8e00ff */
[----:B------:R-:W-:Y:S02]  /*4170*/  ULEA UR21, UR45, UR21, 0x18 ;  /* 0x000000152d157291 */ /* 0x000fe4000f8ec0ff */
[----:B------:R-:W-:Y:S02]  /*4180*/  UPLOP3.LUT UP3, UPT, UPT, UPT, UPT, 0x40, 0x4 ;  /* 0x000000000004789c */ /* 0x000fe40003f6e870 */
[----:B------:R-:W-:Y:S01]  /*4190*/  UIADD3 UR37, UPT, UPT, UR21, 0x68, URZ ;  /* 0x0000006815257890 */ /* 0x000fe2000fffe0ff */
[----:B------:R-:W-:Y:S01]  /*41a0*/  UMOV UR6, UR7 ;  /* 0x0000000700067c82 */ /* 0x000fe20008000000 */
[----:B------:R-:W-:Y:S01]  /*41b0*/  UMOV UR38, UR9 ;  /* 0x0000000900267c82 */ /* 0x000fe20008000000 */
[----:B------:R-:W-:Y:S02]  /*41c0*/  UISETP.GE.AND UP0, UPT, UR42, 0x1, UPT ;  /* 0x000000012a00788c */ /* 0x000fe4000bf06270 */
[----:B------:R-:W-:Y:S01]  /*41d0*/  UISETP.NE.AND UP4, UPT, UR42, 0x1, UPT ;  /* 0x000000012a00788c */ /* 0x000fe2000bf85270 */
[----:B------:R-:W2:Y:S01]  /*41e0*/  LDCU.64 UR22, c[0x0][0xb28] ;  /* 0x00016500ff1677ac */ /* 0x000ea20008000a00 */
[----:B------:R-:W-:-:S02]  /*41f0*/  UISETP.NE.AND UP6, UPT, UR15, 0x1, UPT ;  /* 0x000000010f00788c */ /* 0x000fc4000bfc5270 */
[----:B------:R-:W-:Y:S02]  /*4200*/  UISETP.NE.AND UP5, UPT, UR50, 0x1, UPT ;  /* 0x000000013200788c */ /* 0x000fe4000bfa5270 */
[----:B------:R-:W-:Y:S02]  /*4210*/  UIADD3 UR33, UPT, UPT, UR21, 0x50, URZ ;  /* 0x0000005015217890 */ /* 0x000fe4000fffe0ff */
[----:B------:R-:W-:Y:S02]  /*4220*/  UIADD3 UR25, UPT, UPT, UR21, 0x58, URZ ;  /* 0x0000005815197890 */ /* 0x000fe4000fffe0ff */
[----:B------:R-:W-:Y:S02]  /*4230*/  UIADD3 UR17, UPT, UPT, UR21, 0x60, URZ ;  /* 0x0000006015117890 */ /* 0x000fe4000fffe0ff */
[----:B------:R-:W-:Y:S02]  /*4240*/  UPRMT UR37, UR45, 0x654, UR37 ;  /* 0x000006542d257896 */ /* 0x000fe40008000025 */
[----:B------:R-:W-:-:S02]  /*4250*/  USHF.R.U32.HI UR39, URZ, UR49, UR6 ;  /* 0x00000031ff277299 */ /* 0x000fc40008011606 */
[----:B---3--:R-:W-:Y:S02]  /*4260*/  USHF.R.U32.HI UR38, URZ, UR40, UR38 ;  /* 0x00000028ff267299 */ /* 0x008fe40008011626 */
[----:B------:R-:W-:-:S11]  /*4270*/  UISETP.NE.AND UP2, UPT, UR4, 0x1, UPT ;  /* 0x000000010400788c */ /* 0x000fd6000bf45270 */
.L_x_86:
[C---:B------:R-:W-:Y:S02]  /*4280*/  LEA R12, R14.reuse, UR21, 0x3 ;  /* 0x000000150e0c7c11 */ /* 0x040fe4000f8e18ff */
[----:B------:R-:W-:Y:S02]  /*4290*/  SHF.L.U32 R0, R13, 0x1f, RZ ;  /* 0x0000001f0d007819 */ /* 0x000fe400000006ff */
[----:B------:R-:W-:Y:S02]  /*42a0*/  LEA R8, R14, UR21, 0x4 ;  /* 0x000000150e087c11 */ /* 0x000fe4000f8e20ff */
[----:B---3--:R-:W3:Y:S02]  /*42b0*/  SYNCS.PHASECHK.TRANS64.TRYWAIT P0, [R12+URZ+0xa0], R0 ;  /* 0x0000a0000c0075a7 */ /* 0x008ee400080011ff */
[----:B---3--:R-:W-:Y:S05]  /*42c0*/  @!P0 BRA `(.L_x_76) ;  /* 0x0000005c00648947 */ /* 0x008fea0003800000 */
.L_x_162:
[----:B------:R-:W4:Y:S01]  /*42d0*/  LDS.128 R8, [R8+0x130] ;  /* 0x0001300008087984 */ /* 0x000f220000000c00 */
[----:B------:R-:W-:Y:S01]  /*42e0*/  UISETP.GE.AND UP0, UPT, UR42, 0x1, UPT ;  /* 0x000000012a00788c */ /* 0x000fe2000bf06270 */
[----:B------:R-:W-:Y:S01]  /*42f0*/  @!PT LDS RZ, [RZ] ;  /* 0x00000000fffff984 */ /* 0x000fe20000000800 */
[----:B------:R-:W-:Y:S01]  /*4300*/  @!PT LDS RZ, [RZ] ;  /* 0x00000000fffff984 */ /* 0x000fe20000000800 */
[----:B------:R-:W-:Y:S01]  /*4310*/  @!PT LDS RZ, [RZ] ;  /* 0x00000000fffff984 */ /* 0x000fe20000000800 */
[----:B------:R-:W-:Y:S01]  /*4320*/  @!PT LDS RZ, [RZ] ;  /* 0x00000000fffff984 */ /* 0x000fe20000000800 */
[----:B------:R1:W-:Y:S06]  /*4330*/  MEMBAR.ALL.CTA ;  /* 0x0000000000007992 */ /* 0x0003ec0000008000 */
[----:B-1----:R-:W1:Y:S01]  /*4340*/  FENCE.VIEW.ASYNC.S ;  /* 0x00000000000073c6 */ /* 0x002e620000000000 */
[----:B----4-:R-:W-:Y:S11]  /*4350*/  LOP3.LUT P0, RZ, R10, 0x1, RZ, 0xc0, !PT ;  /* 0x000000010aff7812 */ /* 0x010ff6000780c0ff */
[----:B------:R-:W-:Y:S02]  /*4360*/  @!UPT UIADD3 URZ, UPT, UPT, URZ, URZ, URZ ;  /* 0x000000fffffff290 */ /* 0x000fe4000fffe0ff */
[----:B-1----:R-:W-:Y:S01]  /*4370*/  VOTEU.ANY UP1, P0 ;  /* 0x0000000000ff7886 */ /* 0x002fe20000020100 */
[----:B------:R-:W-:Y:S11]  /*4380*/  PLOP3.LUT P0, PT, PT, PT, UP1, 0x80, 0x8 ;  /* 0x000000000008781c */ /* 0x000ff60003f0f018 */
[----:B------:R-:W-:Y:S02]  /*4390*/  @!UPT UIADD3 URZ, UPT, UPT, URZ, URZ, URZ ;  /* 0x000000fffffff290 */ /* 0x000fe4000fffe0ff */
[----:B---3--:R-:W-:Y:S02]  /*43a0*/  @P0 SHF.R.U32.HI R0, RZ, 0x10, R9 ;  /* 0x00000010ff000819 */ /* 0x008fe40000011609 */
[----:B------:R-:W-:Y:S02]  /*43b0*/  @P0 MOV R6, R8 ;  /* 0x0000000800060202 */ /* 0x000fe40000000f00 */
[----:B------:R-:W-:Y:S01]  /*43c0*/  @P0 R2UR UR4, R0 ;  /* 0x00000000000402ca */ /* 0x000fe200000e0000 */
[----:B------:R-:W-:Y:S01]  /*43d0*/  VIADD R0, R12, 0xb0 ;  /* 0x000000b00c007836 */ /* 0x000fe20000000000 */
[----:B------:R-:W-:Y:S02]  /*43e0*/  @P0 LOP3.LUT R8, R9, 0xffff, RZ, 0xc0, !PT ;  /* 0x0000ffff09080812 */ /* 0x000fe400078ec0ff */
[----:B------:R-:W-:Y:S02]  /*43f0*/  @P0 R2UR UR6, R6 ;  /* 0x00000000060602ca */ /* 0x000fe400000e0000 */
[----:B------:R-:W-:Y:S02]  /*4400*/  PRMT R0, RZ, 0x654, R0 ;  /* 0x00000654ff007816 */ /* 0x000fe40000000000 */
[----:B------:R-:W-:Y:S02]  /*4410*/  @P0 R2UR UR5, R8 ;  /* 0x00000000080502ca */ /* 0x000fe400000e0000 */
[----:B------:R1:W-:Y:S03]  /*4420*/  SYNCS.ARRIVE.TRANS64.RED.A1T0 RZ, [R0+URZ], RZ ;  /* 0x000000ff00ff79a7 */ /* 0x0003e600081004ff */
[----:B------:R-:W-:Y:S04]  /*4430*/  @UP1 UMOV UR29, UR4 ;  /* 0x00000004001d1c82 */ /* 0x000fe80008000000 */
[----:B------:R-:W-:Y:S04]  /*4440*/  @UP1 UMOV UR14, UR6 ;  /* 0x00000006000e1c82 */ /* 0x000fe80008000000 */
[----:B------:R-:W-:Y:S01]  /*4450*/  @UP1 UMOV UR13, UR5 ;  /* 0x00000005000d1c82 */ /* 0x000fe20008000000 */
[----:B------:R-:W-:Y:S05]  /*4460*/  BRA.U !UP0, `(.L_x_77) ;  /* 0x0000000108a47547 */ /* 0x000fea000b800000 */
[----:B------:R-:W-:Y:S02]  /*4470*/  UIMAD.WIDE.U32 UR18, UR13, UR51, URZ ;  /* 0x000000330d1272a5 */ /* 0x000fe4000f8e00ff */
[----:B------:R-:W-:Y:S02]  /*4480*/  UIMAD.WIDE.U32 UR26, UR14, UR48, URZ ;  /* 0x000000300e1a72a5 */ /* 0x000fe4000f8e00ff */
[----:B------:R-:W-:Y:S02]  /*4490*/  USEL UR4, UR30, UR38, !UP5 ;  /* 0x000000261e047287 */ /* 0x000fe4000e800000 */
[----:B------:R-:W-:Y:S02]  /*44a0*/  USEL UR7, UR31, UR39, !UP6 ;  /* 0x000000271f077287 */ /* 0x000fe4000f000000 */
[----:B--2---:R-:W-:Y:S02]  /*44b0*/  UIMAD.WIDE.U32 UR8, UR4, UR22, URZ ;  /* 0x00000016040872a5 */ /* 0x004fe4000f8e00ff */
[----:B------:R-:W-:Y:S01]  /*44c0*/  UIMAD.WIDE.U32 UR10, UR7, UR22, URZ ;  /* 0x00000016070a72a5 */ /* 0x000fe2000f8e00ff */
[----:B------:R-:W-:Y:S02]  /*44d0*/  UMOV UR5, UR19 ;  /* 0x0000001300057c82 */ /* 0x000fe40008000000 */
[----:B------:R-:W-:Y:S03]  /*44e0*/  USHF.R.U32.HI UR6, URZ, UR40, UR5 ;  /* 0x00000028ff067299 */ /* 0x000fe60008011605 */
[----:B------:R-:W-:Y:S01]  /*44f0*/  UMOV UR5, UR27 ;  /* 0x0000001b00057c82 */ /* 0x000fe20008000000 */
[----:B------:R-:W-:Y:S02]  /*4500*/  USEL UR6, UR13, UR6, !UP5 ;  /* 0x000000060d067287 */ /* 0x000fe4000e800000 */
[----:B------:R-:W-:Y:S03]  /*4510*/  USHF.R.U32.HI UR12, URZ, UR49, UR5 ;  /* 0x00000031ff0c7299 */ /* 0x000fe60008011605 */
[----:B------:R-:W-:Y:S02]  /*4520*/  UMOV UR5, UR9 ;  /* 0x0000000900057c82 */ /* 0x000fe40008000000 */
[----:B------:R-:W-:Y:S03]  /*4530*/  @UP4 USHF.R.U32.HI UR4, URZ, UR23, UR5 ;  /* 0x00000017ff044299 */ /* 0x000fe60008011605 */
[----:B------:R-:W-:Y:S01]  /*4540*/  UMOV UR5, UR11 ;  /* 0x0000000b00057c82 */ /* 0x000fe20008000000 */
[----:B------:R-:W-:Y:S02]  /*4550*/  UIMAD UR4, UR42, UR4, URZ ;  /* 0x000000042a0472a4 */ /* 0x000fe4000f8e02ff */
[----:B------:R-:W-:Y:S02]  /*4560*/  @UP4 USHF.R.U32.HI UR7, URZ, UR23, UR5 ;  /* 0x00000017ff074299 */ /* 0x000fe40008011605 */
[----:B------:R-:W-:Y:S02]  /*4570*/  UIMAD.WIDE.U32 UR10, UR6, UR22, URZ ;  /* 0x00000016060a72a5 */ /* 0x000fe4000f8e00ff */
[----:B------:R-:W-:Y:S02]  /*4580*/  USEL UR5, UR14, UR12, !UP6 ;  /* 0x0000000c0e057287 */ /* 0x000fe4000f000000 */
[----:B------:R-:W-:Y:S02]  /*4590*/  UIMAD UR8, UR42, UR7, URZ ;  /* 0x000000072a0872a4 */ /* 0x000fe4000f8e02ff */
[----:B------:R-:W-:Y:S03]  /*45a0*/  UISETP.GE.AND UP0, UPT, UR6, UR4, UPT ;  /* 0x000000040600728c */ /* 0x000fe6000bf06270 */
[----:B------:R-:W-:Y:S01]  /*45b0*/  UMOV UR4, UR11 ;  /* 0x0000000b00047c82 */ /* 0x000fe20008000000 */
[----:B------:R-:W-:Y:S02]  /*45c0*/  UISETP.GE.OR UP0, UPT, UR5, UR8, UP0 ;  /* 0x000000080500728c */ /* 0x000fe40008706670 */
[----:B------:R-:W-:Y:S02]  /*45d0*/  USHF.R.U32.HI UR4, URZ, UR23, UR4 ;  /* 0x00000017ff047299 */ /* 0x000fe40008011604 */
[----:B------:R-:W-:Y:S02]  /*45e0*/  UIMAD.WIDE.U32 UR8, UR5, UR22, URZ ;  /* 0x00000016050872a5 */ /* 0x000fe4000f8e00ff */
[----:B------:R-:W-:Y:S04]  /*45f0*/  USEL UR10, UR6, UR4, !UP4 ;  /* 0x00000004060a7287 */ /* 0x000fe8000e000000 */
[----:B------:R-:W-:Y:S01]  /*4600*/  UIADD3 UR11, UPT, UPT, -UR10, URZ, URZ ;  /* 0x000000ff0a0b7290 */ /* 0x000fe2000fffe1ff */
[----:B------:R-:W-:Y:S02]  /*4610*/  @!UP0 UMOV UR4, UR9 ;  /* 0x0000000900048c82 */ /* 0x000fe40008000000 */
[----:B------:R-:W-:Y:S02]  /*4620*/  @!UP0 USHF.R.U32.HI UR4, URZ, UR23, UR4 ;  /* 0x00000017ff048299 */ /* 0x000fe40008011604 */
[----:B------:R-:W-:Y:S02]  /*4630*/  UIMAD UR8, UR42, UR11, UR6 ;  /* 0x0000000b2a0872a4 */ /* 0x000fe4000f8e0206 */
[----:B------:R-:W-:Y:S04]  /*4640*/  @!UP0 USEL UR4, UR5, UR4, !UP4 ;  /* 0x0000000405048287 */ /* 0x000fe8000e000000 */
[----:B------:R-:W-:Y:S02]  /*4650*/  @!UP0 UIMAD UR8, UR7, UR8, UR4 ;  /* 0x00000008070882a4 */ /* 0x000fe4000f8e0204 */
[----:B------:R-:W-:Y:S02]  /*4660*/  @!UP0 UIADD3 UR9, UPT, UPT, UR10, -UR4, URZ ;  /* 0x800000040a098290 */ /* 0x000fe4000fffe0ff */
[----:B------:R-:W-:Y:S02]  /*4670*/  UIADD3 UR4, UPT, UPT, -UR5, URZ, URZ ;  /* 0x000000ff05047290 */ /* 0x000fe4000fffe1ff */
[----:B------:R-:W-:Y:S02]  /*4680*/  UIADD3 UR7, UPT, UPT, -UR6, URZ, URZ ;  /* 0x000000ff06077290 */ /* 0x000fe4000fffe1ff */
[----:B------:R-:W-:Y:S02]  /*4690*/  @!UP0 UIMAD UR6, UR9, UR42, UR5 ;  /* 0x0000002a090682a4 */ /* 0x000fe4000f8e0205 */
[----:B------:R-:W-:Y:S02]  /*46a0*/  UIMAD UR14, UR15, UR4, UR14 ;  /* 0x000000040f0e72a4 */ /* 0x000fe4000f8e020e */
[----:B------:R-:W-:Y:S01]  /*46b0*/  UIMAD UR13, UR50, UR7, UR13 ;  /* 0x00000007320d72a4 */ /* 0x000fe2000f8e020d */
[----:B------:R-:W-:Y:S02]  /*46c0*/  @!UP0 UMOV UR5, UR8 ;  /* 0x0000000800058c82 */ /* 0x000fe40008000000 */
[----:B------:R-:W-:Y:S02]  /*46d0*/  UIMAD UR14, UR5, UR15, UR14 ;  /* 0x0000000f050e72a4 */ /* 0x000fe4000f8e020e */
[----:B------:R-:W-:Y:S11]  /*46e0*/  UIMAD UR13, UR6, UR50, UR13 ;  /* 0x00000032060d72a4 */ /* 0x000ff6000f8e020d */
[----:B------:R-:W-:Y:S01]  /*46f0*/  @!UPT UIADD3 URZ, UPT, UPT, URZ, URZ, URZ ;  /* 0x000000fffffff290 */ /* 0x000fe2000fffe0ff */
.L_x_77:
[----:B------:R-:W3:Y:S01]  /*4700*/  @!UP2 LDCU.128 UR8, c[0x0][0xb10] ;  /* 0x00016200ff08a7ac */ /* 0x000ee20008000c00 */
[C---:B------:R-:W-:Y:S02]  /*4710*/  ISETP.NE.U32.AND P1, PT, R4.reuse, RZ, PT ;  /* 0x000000ff0400720c */ /* 0x040fe40003f25070 */
[----:B------:R-:W-:Y:S02]  /*4720*/  ISETP.NE.U32.AND P0, PT, R4, RZ, PT ;  /* 0x000000ff0400720c */ /* 0x000fe40003f05070 */
[C---:B------:R-:W-:Y:S02]  /*4730*/  ISETP.NE.AND.EX P1, PT, R5.reuse, RZ, PT, P1 ;  /* 0x000000ff0500720c */ /* 0x040fe40003f25310 */
[----:B------:R-:W-:Y:S01]  /*4740*/  ISETP.NE.AND.EX P0, PT, R5, RZ, PT, P0 ;  /* 0x000000ff0500720c */ /* 0x000fe20003f05300 */
[----:B------:R-:W4:Y:S01]  /*4750*/  @!UP2 LDCU UR5, c[0x0][0xb0c] ;  /* 0x00016180ff05a7ac */ /* 0x000f220008000800 */
[----:B------:R-:W-:Y:S01]  /*4760*/  SHF.L.U32 R9, R15, 0x1f, RZ ;  /* 0x0000001f0f097819 */ /* 0x000fe200000006ff */
[----:B------:R-:W-:Y:S02]  /*4770*/  USHF.L.U32 UR35, UR16, 0x6, URZ ;  /* 0x0000000610237899 */ /* 0x000fe400080006ff */
[----:B------:R-:W-:Y:S02]  /*4780*/  USHF.L.U32 UR34, UR20, 0x8, URZ ;  /* 0x0000000814227899 */ /* 0x000fe400080006ff */
[----:B---3--:R-:W-:Y:S07]  /*4790*/  UIMAD.WIDE.U32 UR6, UR14, UR8, URZ ;  /* 0x000000080e0672a5 */ /* 0x008fee000f8e00ff */
[----:B------:R-:W-:Y:S01]  /*47a0*/  @!UP2 UMOV UR4, UR7 ;  /* 0x000000070004ac82 */ /* 0x000fe20008000000 */
[----:B----4-:R-:W-:Y:S02]  /*47b0*/  @!UP2 UISETP.NE.AND UP0, UPT, UR5, 0x1, UPT ;  /* 0x000000010500a88c */ /* 0x010fe4000bf05270 */
[----:B------:R-:W-:Y:S02]  /*47c0*/  @!UP2 USHF.R.U32.HI UR4, URZ, UR9, UR4 ;  /* 0x00000009ff04a299 */ /* 0x000fe40008011604 */
[----:B------:R-:W-:Y:S02]  /*47d0*/  UIMAD.WIDE.U32 UR6, UR13, UR11, URZ ;  /* 0x0000000b0d0672a5 */ /* 0x000fe4000f8e00ff */
[----:B------:R-:W-:Y:S02]  /*47e0*/  @!UP2 USEL UR8, UR14, UR4, !UP0 ;  /* 0x000000040e08a287 */ /* 0x000fe4000c000000 */
[----:B------:R-:W-:Y:S03]  /*47f0*/  @!UP2 UISETP.NE.AND UP0, UPT, UR10, 0x1, UPT ;  /* 0x000000010a00a88c */ /* 0x000fe6000bf05270 */
[----:B------:R-:W-:Y:S02]  /*4800*/  @!UP2 UMOV UR6, UR7 ;  /* 0x000000070006ac82 */ /* 0x000fe40008000000 */
[----:B------:R-:W3:Y:S02]  /*4810*/  @!UP2 LDCU UR4, c[0x0][0xb20] ;  /* 0x00016400ff04a7ac */ /* 0x000ee40008000800 */
[----:B---3--:R-:W-:Y:S04]  /*4820*/  @!UP2 USHF.R.U32.HI UR6, URZ, UR4, UR6 ;  /* 0x00000004ff06a299 */ /* 0x008fe80008011606 */
[----:B------:R-:W-:Y:S04]  /*4830*/  @!UP2 USEL UR6, UR13, UR6, !UP0 ;  /* 0x000000060d06a287 */ /* 0x000fe8000c000000 */
[----:B------:R-:W-:Y:S02]  /*4840*/  @!UP2 UIADD3 UR4, UPT, UPT, -UR8, UR6, URZ ;  /* 0x000000060804a290 */ /* 0x000fe4000fffe1ff */
[----:B------:R-:W-:Y:S02]  /*4850*/  @!UP2 UIADD3 UR6, UPT, UPT, UR8, -UR6, URZ ;  /* 0x800000060806a290 */ /* 0x000fe4000fffe0ff */
[----:B------:R-:W-:Y:S02]  /*4860*/  @!UP2 UIMAD UR14, UR4, UR5, UR14 ;  /* 0x00000005040ea2a4 */ /* 0x000fe4000f8e020e */
[----:B------:R-:W-:Y:S01]  /*4870*/  @!UP2 UIMAD UR13, UR6, UR10, UR13 ;  /* 0x0000000a060da2a4 */ /* 0x000fe2000f8e020d */
[----:B------:R-:W-:Y:S11]  /*4880*/  BRA.U UP3, `(.L_x_78) ;  /* 0x0000000103107547 */ /* 0x000ff6000b800000 */
[----:B------:R-:W-:Y:S04]  /*4890*/  MOV R6, UR46 ;  /* 0x0000002e00067c02 */ /* 0x000fe80008000f00 */
[----:B------:R-:W-:Y:S04]  /*48a0*/  SHF.L.U32 R6, R6, 0x1f, RZ ;  /* 0x0000001f06067819 */ /* 0x000fe800000006ff */
[----:B------:R-:W3:Y:S02]  /*48b0*/  SYNCS.PHASECHK.TRANS64.TRYWAIT P2, [UR21+0x98], R6 ;  /* 0x00009806ff0075a7 */ /* 0x000ee40008041115 */
[----:B---3--:R-:W-:Y:S05]  /*48c0*/  @!P2 BRA `(.L_x_79) ;  /* 0x0000005400f8a947 */ /* 0x008fea0003800000 */
.L_x_78:
[----:B------:R-:W-:Y:S05]  /*48d0*/  @!P1 BRA `(.L_x_80) ;  /* 0x0000000000309947 */ /* 0x000fea0003800000 */
[----:B------:R-:W-:Y:S01]  /*48e0*/  ISETP.NE.U32.AND P1, PT, R2, RZ, PT ;  /* 0x000000ff0200720c */ /* 0x000fe20003f25070 */
[----:B------:R-:W3:Y:S01]  /*48f0*/  LDCU.64 UR4, c[0x0][0x358] ;  /* 0x00006b00ff0477ac */ /* 0x000ee20008000a00 */
[----:B------:R-:W-:Y:S02]  /*4900*/  IMAD.MOV.U32 R74, RZ, RZ, 0x1 ;  /* 0x00000001ff4a7424 */ /* 0x000fe400078e00ff */
[----:B------:R-:W-:Y:S11]  /*4910*/  ISETP.NE.AND.EX P1, PT, R3, RZ, PT, P1 ;  /* 0x000000ff0300720c */ /* 0x000ff60003f25310 */
[----:B------:R-:W-:Y:S02]  /*4920*/  @!UPT UIADD3 URZ, UPT, UPT, URZ, URZ, URZ ;  /* 0x000000fffffff290 */ /* 0x000fe4000fffe0ff */
[----:B------:R-:W4:Y:S01]  /*4930*/  @P1 LDC.64 R10, c[0x0][0x888] ;  /* 0x00022200ff0a1b82 */ /* 0x000f220000000a00 */
[----:B-1----:R-:W-:Y:S04]  /*4940*/  @P1 IMAD R0, R4, UR36, RZ ;  /* 0x0000002404001c24 */ /* 0x002fe8000f8e02ff */
[----:B----4-:R-:W-:Y:S04]  /*4950*/  @P1 IMAD.WIDE R10, R0, 0x4, R10 ;  /* 0x00000004000a1825 */ /* 0x010fe800078e020a */
[----:B------:R-:W-:Y:S01]  /*4960*/  HFMA2 R0, -RZ, RZ, 0, 5.9604644775390625e-08 ;  /* 0x00000001ff007431 */ /* 0x000fe200000001ff */
[----:B---3-5:R3:W5:Y:S04]  /*4970*/  @P1 LDG.E R40, desc[UR4][R10.64] ;  /* 0x000000040a281981 */ /* 0x028768000c1e1900 */
[----:B------:R-:W-:Y:S01]  /*4980*/  @!P1 PRMT R74, R0, 0x7610, R74 ;  /* 0x00007610004a9816 */ /* 0x000fe2000000004a */
[----:B---3--:R-:W4:Y:S06]  /*4990*/  @!P1 LDC R40, c[0x0][0x880] ;  /* 0x00022000ff289b82 */ /* 0x008f2c0000000800 */
.L_x_80:
[----:B----45:R-:W-:Y:S01]  /*49a0*/  @!P0 ISETP.EQ.AND P1, PT, R40, RZ, PT ;  /* 0x000000ff2800820c */ /* 0x030fe20003f22270 */
[----:B------:R-:W-:Y:S01]  /*49b0*/  @!UPT UIADD3 URZ, UPT, UPT, URZ, URZ, URZ ;  /* 0x000000fffffff290 */ /* 0x000fe2000fffe0ff */
[----:B------:R-:W-:Y:S11]  /*49c0*/  @!P0 BRA `(.L_x_81) ;  /* 0x0000000000188947 */ /* 0x000ff60003800000 */
[----:B------:R-:W-:Y:S02]  /*49d0*/  LOP3.LUT P0, RZ, R74, 0xff, RZ, 0xc0, !PT ;  /* 0x000000ff4aff7812 */ /* 0x000fe4000780c0ff */
[----:B------:R-:W-:Y:S04]  /*49e0*/  ISETP.NE.U32.AND P1, PT, R2, RZ, PT ;  /* 0x000000ff0200720c */ /* 0x000fe80003f25070 */
[----:B------:R-:W-:Y:S04]  /*49f0*/  ISETP.NE.AND.EX P1, PT, R3, RZ, PT, P1 ;  /* 0x000000ff0300720c */ /* 0x000fe80003f25310 */
[----:B------:R-:W-:Y:S03]  /*4a00*/  PLOP3.LUT P1, PT, P1, PT, PT, 0x8, 0x80 ;  /* 0x000000000080781c */ /* 0x000fe60000f2e170 */
[----:B------:R-:W-:Y:S11]  /*4a10*/  @P0 ISETP.EQ.AND P1, PT, R40, RZ, PT ;  /* 0x000000ff2800020c */ /* 0x000ff60003f22270 */
[----:B------:R-:W-:Y:S02]  /*4a20*/  @!UPT UIADD3 URZ, UPT, UPT, URZ, URZ, URZ ;  /* 0x000000fffffff290 */ /* 0x000fe4000fffe0ff */
.L_x_81:
[----:B------:R-:W3:Y:S01]  /*4a30*/  SYNCS.PHASECHK.TRANS64.TRYWAIT P2, [UR21+0x70], R9 ;  /* 0x00007009ff0075a7 */ /* 0x000ee20008041115 */
[----:B------:R-:W-:Y:S04]  /*4a40*/  ELECT P0, URZ, PT ;  /* 0x0000000000ff782f */ /* 0x000fe80003800000 */
[----:B------:R-:W-:Y:S11]  /*4a50*/  PLOP3.LUT P1, PT, P1, P0, PT, 0xf2, 0x2f ;  /* 0x00000000002f781c */ /* 0x000ff60000f21e72 */
[----:B------:R-:W-:Y:S02]  /*4a60*/  @!UPT UIADD3 URZ, UPT, UPT, URZ, URZ, URZ ;  /* 0x000000fffffff290 */ /* 0x000fe4000fffe0ff */
[----:B------:R-:W-:Y:S05]  /*4a70*/  @!P1 IADD3 R8, P0, PT, R16, 0x580, RZ ;  /* 0x0000058010089810 */ /* 0x000fea0007f1e0ff */
[----:B-1----:R-:W-:Y:S01]  /*4a80*/  @!P1 IMAD.X R6, RZ, RZ, R17, P0 ;  /* 0x000000ffff069224 */ /* 0x002fe200000e0611 */
[----:B---3--:R-:W-:Y:S07]  /*4a90*/  @!P2 BRA `(.L_x_82) ;  /* 0x00000054009ca947 */ /* 0x008fee0003800000 */
.L_x_165:
[----:B------:R-:W-:Y:S01]  /*4aa0*/  @!P1 R2UR UR5, R8 ;  /* 0x00000000080592ca */ /* 0x000fe200000e0000 */
[----:B------:R-:W-:Y:S01]  /*4ab0*/  VOTEU.ALL UP0, P1 ;  /* 0x0000000000ff7886 */ /* 0x000fe20000800000 */
[----:B------:R-:W-:Y:S01]  /*4ac0*/  @!P1 R2UR UR4, R6 ;  /* 0x00000000060492ca */ /* 0x000fe200000e0000 */
[----:B-1----:R-:W-:Y:S01]  /*4ad0*/  @!P1 IMAD.MOV.U32 R0, RZ, RZ, 0x1000 ;  /* 0x00001000ff009424 */ /* 0x002fe200078e00ff */
[----:B------:R-:W-:Y:S01]  /*4ae0*/  UMOV UR8, 0x0 ;  /* 0x0000000000087882 */ /* 0x000fe20000000000 */
[----:B------:R-:W-:Y:S01]  /*4af0*/  UMOV UR9, 0x10000000 ;  /* 0x1000000000097882 */ /* 0x000fe20000000000 */
[----:B------:R-:W-:Y:S01]  /*4b00*/  @!UP0 UIADD3 UR32, UPT, UPT, UR21, 0x200, URZ ;  /* 0x0000020015208890 */ /* 0x000fe2000fffe0ff */
[----:B------:R-:W-:Y:S01]  /*4b10*/  @!P1 IADD3 R8, P0, PT, R16, 0x580, RZ ;  /* 0x0000058010089810 */ /* 0x000fe20007f1e0ff */
[----:B------:R-:W-:Y:S01]  /*4b20*/  VOTEU.ALL UP0, P1 ;  /* 0x0000000000ff7886 */ /* 0x000fe20000800000 */
[----:B------:R-:W-:Y:S03]  /*4b30*/  UPRMT UR6, UR45, 0x654, UR33 ;  /* 0x000006542d067896 */ /* 0x000fe60008000021 */
[----:B------:R-:W-:Y:S02]  /*4b40*/  @!P1 IMAD.X R6, RZ, RZ, R17, P0 ;  /* 0x000000ffff069224 */ /* 0x000fe400000e0611 */
[----:B------:R-:W-:Y:S02]  /*4b50*/  IMAD.U32 R10, RZ, RZ, UR5 ;  /* 0x00000005ff0a7e24 */ /* 0x000fe4000f8e00ff */
[----:B------:R-:W-:Y:S03]  /*4b60*/  IMAD.U32 R11, RZ, RZ, UR4 ;  /* 0x00000004ff0b7e24 */ /* 0x000fe6000f8e00ff */
[----:B------:R-:W-:Y:S02]  /*4b70*/  @!P1 R2UR UR4, R10 ;  /* 0x000000000a0492ca */ /* 0x000fe400000e0000 */
[----:B------:R-:W-:Y:S11]  /*4b80*/  @!P1 R2UR UR5, R11 ;  /* 0x000000000b0592ca */ /* 0x000ff600000e0000 */
[----:B------:R-:W-:Y:S02]  /*4b90*/  @!UPT UIADD3 URZ, UPT, UPT, URZ, URZ, URZ ;  /* 0x000000fffffff290 */ /* 0x000fe4000fffe0ff */
[----:B------:R1:W-:Y:S01]  /*4ba0*/  @!UP0 UTMALDG.3D [UR32], [UR4], desc[UR8] ;  /* 0x00000820040085b4 */ /* 0x0003e20008011000 */
[----:B------:R1:W-:Y:S01]  /*4bb0*/  @!P1 SYNCS.ARRIVE.TRANS64.RED.A0TR RZ, [UR21+0x50], R0 ;  /* 0x00005000ffff99a7 */ /* 0x0003e20008300415 */
[----:B------:R-:W-:Y:S01]  /*4bc0*/  SYNCS.ARRIVE.TRANS64.RED.A1T0 RZ, [UR6], RZ ;  /* 0x000000ffffff79a7 */ /* 0x000fe20008100406 */
[----:B------:R-:W3:Y:S02]  /*4bd0*/  SYNCS.PHASECHK.TRANS64.TRYWAIT P2, [UR21+0x78], R9 ;  /* 0x00007809ff0075a7 */ /* 0x000ee40008041115 */
[----:B-1-3--:R-:W-:Y:S05]  /*4be0*/  @!P2 BRA `(.L_x_83) ;  /* 0x000000540060a947 */ /* 0x00afea0003800000 */
.L_x_167:
        /* <DEDUP_REMOVED lines=8> */
[----:B------:R-:W-:Y:S01]  /*4c70*/  @!UP0 UIADD3 UR24, UPT, UPT, UR21, 0x1200, URZ ;  /* 0x0000120015188890 */ /* 0x000fe2000fffe0ff */
[----:B------:R-:W-:Y:S01]  /*4c80*/  VOTEU.ALL UP0, P1 ;  /* 0x0000000000ff7886 */ /* 0x000fe20000800000 */
[----:B------:R-:W-:Y:S01]  /*4c90*/  UMOV UR27, UR35 ;  /* 0x00000023001b7c82 */ /* 0x000fe20008000000 */
[----:B------:R-:W-:Y:S02]  /*4ca0*/  UMOV UR28, UR36 ;  /* 0x00000024001c7c82 */ /* 0x000fe40008000000 */
[----:B------:R-:W-:Y:S01]  /*4cb0*/  IMAD.U32 R10, RZ, RZ, UR5 ;  /* 0x00000005ff0a7e24 */ /* 0x000fe2000f8e00ff */
[----:B------:R-:W-:Y:S01]  /*4cc0*/  UPRMT UR6, UR45, 0x654, UR25 ;  /* 0x000006542d067896 */ /* 0x000fe20008000019 */
[----:B------:R-:W-:Y:S02]  /*4cd0*/  IMAD.U32 R11, RZ, RZ, UR4 ;  /* 0x00000004ff0b7e24 */ /* 0x000fe4000f8e00ff */
[----:B------:R-:W-:Y:S01]  /*4ce0*/  @!P1 IMAD.X R6, RZ, RZ, R17, P0 ;  /* 0x000000ffff069224 */ /* 0x000fe200000e0611 */
        /* <DEDUP_REMOVED lines=8> */
.L_x_169:
[----:B------:R-:W-:Y:S01]  /*4d70*/  @!P1 R2UR UR5, R8 ;  /* 0x00000000080592ca */ /* 0x000fe200000e0000 */
[----:B------:R-:W-:Y:S01]  /*4d80*/  VOTEU.ALL UP0, P1 ;  /* 0x0000000000ff7886 */ /* 0x000fe20000800000 */
[----:B------:R-:W-:Y:S01]  /*4d90*/  @!P1 R2UR UR4, R6 ;  /* 0x00000000060492ca */ /* 0x000fe200000e0000 */
[----:B-1----:R-:W-:Y:S01]  /*4da0*/  @!P1 IMAD.MOV.U32 R0, RZ, RZ, 0x1000 ;  /* 0x00001000ff009424 */ /* 0x002fe200078e00ff */
[----:B------:R-:W-:Y:S01]  /*4db0*/  UMOV UR8, 0x0 ;  /* 0x0000000000087882 */ /* 0x000fe20000000000 */
[----:B------:R-:W-:Y:S01]  /*4dc0*/  UMOV UR9, 0x10000000 ;  /* 0x1000000000097882 */ /* 0x000fe20000000000 */
[----:B------:R-:W-:Y:S01]  /*4dd0*/  @!UP0 UIADD3 UR18, UPT, UPT, UR34, 0x80, URZ ;  /* 0x0000008022128890 */ /* 0x000fe2000fffe0ff */
[----:B------:R-:W-:Y:S01]  /*4de0*/  VIADD R14, R14, 0x1 ;  /* 0x000000010e0e7836 */ /* 0x000fe20000000000 */
[----:B------:R-:W-:Y:S01]  /*4df0*/  @!UP0 UIADD3 UR16, UPT, UPT, UR21, 0x2200, URZ ;  /* 0x0000220015108890 */ /* 0x000fe2000fffe0ff */
[----:B------:R-:W-:Y:S01]  /*4e00*/  VOTEU.ALL UP0, P1 ;  /* 0x0000000000ff7886 */ /* 0x000fe20000800000 */
[----:B------:R-:W-:Y:S01]  /*4e10*/  UMOV UR19, UR35 ;  /* 0x0000002300137c82 */ /* 0x000fe20008000000 */
[----:B------:R-:W-:Y:S02]  /*4e20*/  UMOV UR20, UR36 ;  /* 0x0000002400147c82 */ /* 0x000fe40008000000 */
[----:B------:R-:W-:Y:S01]  /*4e30*/  IMAD.U32 R10, RZ, RZ, UR5 ;  /* 0x00000005ff0a7e24 */ /* 0x000fe2000f8e00ff */
[----:B------:R-:W-:Y:S01]  /*4e40*/  UPRMT UR6, UR45, 0x654, UR17 ;  /* 0x000006542d067896 */ /* 0x000fe20008000011 */
        /* <DEDUP_REMOVED lines=9> */
.L_x_171:
[----:B------:R-:W-:Y:S01]  /*4ee0*/  @!P1 IADD3 R6, P0, PT, R16, 0x580, RZ ;  /* 0x0000058010069810 */ /* 0x000fe20007f1e0ff */
[----:B------:R-:W-:Y:S01]  /*4ef0*/  VOTEU.ALL UP0, P1 ;  /* 0x0000000000ff7886 */ /* 0x000fe20000800000 */
[----:B------:R-:W-:Y:S01]  /*4f00*/  UMOV UR6, 0x0 ;  /* 0x0000000000067882 */ /* 0x000fe20000000000 */
[----:B------:R-:W-:Y:S01]  /*4f10*/  UMOV UR7, 0x10000000 ;  /* 0x1000000000077882 */ /* 0x000fe20000000000 */
[----:B------:R-:W-:Y:S01]  /*4f20*/  @!P1 R2UR UR5, R6 ;  /* 0x00000000060592ca */ /* 0x000fe200000e0000 */
[----:B-1----:R-:W-:Y:S01]  /*4f30*/  @!P1 IMAD.X R0, RZ, RZ, R17, P0 ;  /* 0x000000ffff009224 */ /* 0x002fe200000e0611 */
[----:B------:R-:W-:Y:S01]  /*4f40*/  @!UP0 UIADD3 UR10, UPT, UPT, UR34, 0xc0, URZ ;  /* 0x000000c0220a8890 */ /* 0x000fe2000fffe0ff */
[----:B------:R-:W-:Y:S01]  /*4f50*/  R2UR UR18, R76 ;  /* 0x000000004c1272ca */ /* 0x000fe200000e0000 */
[----:B------:R-:W-:Y:S01]  /*4f60*/  @!UP0 UIADD3 UR8, UPT, UPT, UR21, 0x3200, URZ ;  /* 0x0000320015088890 */ /* 0x000fe2000fffe0ff */
[----:B------:R-:W-:Y:S01]  /*4f70*/  R2UR UR16, R77 ;  /* 0x000000004d1072ca */ /* 0x000fe200000e0000 */
[----:B------:R-:W-:Y:S01]  /*4f80*/  @!UP0 UIADD3 UR9, UPT, UPT, UR21, 0x68, URZ ;  /* 0x0000006815098890 */ /* 0x000fe2000fffe0ff */
[----:B------:R-:W-:Y:S01]  /*4f90*/  @!P1 R2UR UR4, R0 ;  /* 0x00000000000492ca */ /* 0x000fe200000e0000 */
[----:B------:R-:W-:Y:S01]  /*4fa0*/  VOTEU.ALL UP0, P1 ;  /* 0x0000000000ff7886 */ /* 0x000fe20000800000 */
[----:B------:R-:W-:Y:S01]  /*4fb0*/  UMOV UR11, UR35 ;  /* 0x00000023000b7c82 */ /* 0x000fe20008000000 */
[----:B------:R-:W-:Y:S01]  /*4fc0*/  UMOV UR12, UR36 ;  /* 0x00000024000c7c82 */ /* 0x000fe20008000000 */
[C---:B------:R-:W-:Y:S01]  /*4fd0*/  ISETP.NE.AND P0, PT, R14.reuse, 0x2, PT ;  /* 0x000000020e00780c */ /* 0x040fe20003f05270 */
[----:B------:R-:W-:Y:S01]  /*4fe0*/  UPLOP3.LUT UP3, UPT, UPT, UPT, UPT, 0x80, 0x8 ;  /* 0x000000000008789c */ /* 0x000fe20003f6f070 */
[----:B------:R-:W-:Y:S01]  /*4ff0*/  IMAD.U32 R8, RZ, RZ, UR5 ;  /* 0x00000005ff087e24 */ /* 0x000fe2000f8e00ff */
[----:B------:R-:W-:Y:S01]  /*5000*/  LOP3.LUT R15, R15, 0x1, RZ, 0x3c, !PT ;  /* 0x000000010f0f7812 */ /* 0x000fe200078e3cff */
[----:B------:R-:W-:Y:S01]  /*5010*/  UMOV UR36, UR29 ;  /* 0x0000001d00247c82 */ /* 0x000fe20008000000 */
[----:B------:R-:W-:Y:S01]  /*5020*/  SEL R0, RZ, 0x1, P0 ;  /* 0x00000001ff007807 */ /* 0x000fe20000000000 */
[----:B------:R-:W-:Y:S01]  /*5030*/  UIADD3 UR20, UPT, UPT, UR13, UR18, URZ ;  /* 0x000000120d147290 */ /* 0x000fe2000fffe0ff */
[----:B------:R-:W-:Y:S01]  /*5040*/  SEL R14, R14, RZ, P0 ;  /* 0x000000ff0e0e7207 */ /* 0x000fe20000000000 */
[----:B------:R-:W-:Y:S01]  /*5050*/  UIADD3 UR16, UPT, UPT, UR14, UR16, URZ ;  /* 0x000000100e107290 */ /* 0x000fe2000fffe0ff */
[----:B------:R-:W-:Y:S01]  /*5060*/  IMAD.U32 R9, RZ, RZ, UR4 ;  /* 0x00000004ff097e24 */ /* 0x000fe2000f8e00ff */
[----:B------:R-:W-:Y:S02]  /*5070*/  @!P1 R2UR UR4, R8 ;  /* 0x00000000080492ca */ /* 0x000fe400000e0000 */
[----:B------:R-:W-:Y:S02]  /*5080*/  LOP3.LUT R13, R13, R0, RZ, 0x3c, !PT ;  /* 0x000000000d0d7212 */ /* 0x000fe400078e3cff */
[----:B------:R-:W-:Y:S11]  /*5090*/  @!P1 R2UR UR5, R9 ;  /* 0x00000000090592ca */ /* 0x000ff600000e0000 */
[----:B------:R-:W-:Y:S02]  /*50a0*/  @!UPT UIADD3 URZ, UPT, UPT, URZ, URZ, URZ ;  /* 0x000000fffffff290 */ /* 0x000fe4000fffe0ff */
[----:B------:R3:W-:Y:S01]  /*50b0*/  @!UP0 UTMALDG.3D [UR8], [UR4], desc[UR6] ;  /* 0x00000608040085b4 */ /* 0x0007e20008011000 */
[----:B------:R3:W-:Y:S01]  /*50c0*/  @!P1 SYNCS.ARRIVE.TRANS64.RED.A0TR RZ, [UR21+0x68], R7 ;  /* 0x00006807ffff99a7 */ /* 0x0007e20008300415 */
[----:B------:R-:W-:Y:S01]  /*50d0*/  SYNCS.ARRIVE.TRANS64.RED.A1T0 RZ, [UR37], RZ ;  /* 0x000000ffffff79a7 */ /* 0x000fe20008100425 */
[----:B------:R-:W-:Y:S05]  /*50e0*/  BRA.U UP1, `(.L_x_86) ;  /* 0xfffffff101647547 */ /* 0x000fea000b83ffff */
[----:B------:R-:W-:-:S04]  /*50f0*/  SHF.L.U32 R2, R15, 0x1f, RZ ;  /* 0x0000001f0f027819 */ /* 0x000fc800000006ff */
[----:B------:R-:W1:Y:S02]  /*5100*/  SYNCS.PHASECHK.TRANS64.TRYWAIT P0, [UR21+0x70], R2 ;  /* 0x00007002ff0075a7 */ /* 0x000e640008001115 */
[----:B-1----:R-:W-:Y:S05]  /*5110*/  @!P0 BRA `(.L_x_87) ;  /* 0x00000050005c8947 */ /* 0x002fea0003800000 */
.L_x_173:
[----:B------:R-:W4:Y:S02]  /*5120*/  SYNCS.PHASECHK.TRANS64.TRYWAIT P0, [UR21+0x78], R2 ;  /* 0x00007802ff0075a7 */ /* 0x000f240008001115 */
[----:B----4-:R-:W-:Y:S05]  /*5130*/  @!P0 BRA `(.L_x_88) ;  /* 0x00000050006c8947 */ /* 0x010fea0003800000 */
.L_x_175:
[----:B------:R-:W4:Y:S02]  /*5140*/  SYNCS.PHASECHK.TRANS64.TRYWAIT P0, [UR21+0x80], R2 ;  /* 0x00008002ff0075a7 */ /* 0x000f240008001115 */
[----:B----4-:R-:W-:Y:S05]  /*5150*/  @!P0 BRA `(.L_x_89) ;  /* 0x00000050007c8947 */ /* 0x010fea0003800000 */
.L_x_177:
[----:B-1----:R-:W-:-:S07]  /*5160*/  MOV R0, UR21 ;  /* 0x0000001500007c02 */ /* 0x002fce0008000f00 */
.L_x_90:
[----:B-1----:R-:W-:-:S04]  /*5170*/  SHF.L.U32 R2, R15, 0x1f, RZ ;  /* 0x0000001f0f027819 */ /* 0x002fc800000006ff */
[----:B------:R1:W4:Y:S03]  /*5180*/  SYNCS.PHASECHK.TRANS64.TRYWAIT P0, [R0+URZ+0x88], R2 ;  /* 0x00008802000075a7 */ /* 0x00032600080011ff */
[----:B----4-:R-:W-:Y:S05]  /*5190*/  @!P0 NANOSLEEP.SYNCS 0x989680 ;  /* 0x009896800000895d */ /* 0x010fea0003900000 */
[----:B------:R-:W4:Y:S02]  /*51a0*/  @!P0 SYNCS.PHASECHK.TRANS64 P0, [R0+URZ+0x88], R2 ;  /* 0x00008802000085a7 */ /* 0x000f2400080010ff */
[----:B--234-:R-:W-:Y:S05]  /*51b0*/  @P0 EXIT ;  /* 0x000000000000094d */ /* 0x01cfea0003800000 */
[----:B------:R-:W-:Y:S05]  /*51c0*/  BRA `(.L_x_90) ;  /* 0xfffffffc00e87947 */ /* 0x000fea000383ffff */
.L_x_75:
[----:B------:R-:W-:-:S06]  /*51d0*/  UISETP.GE.AND UP0, UPT, UR17, 0x4, UPT ;  /* 0x000000041100788c */ /* 0x000fcc000bf06270 */
[----:B------:R-:W-:-:S13]  /*51e0*/  PLOP3.LUT P0, PT, PT, PT, UP0, 0x80, 0x8 ;  /* 0x000000000008781c */ /* 0x000fda0003f0f008 */
[----:B-1----:R-:W-:Y:S05]  /*51f0*/  @!P0 EXIT ;  /* 0x000000000000894d */ /* 0x002fea0003800000 */
[----:B------:R-:W-:Y:S01]  /*5200*/  BAR.SYNC.DEFER_BLOCKING 0x6, 0xa0 ;  /* 0x0182800000007b1d */ /* 0x000fe20000010000 */
[C---:B------:R-:W-:Y:S01]  /*5210*/  IMAD.SHL.U32 R7, R85.reuse, 0x40, RZ ;  /* 0x0000004055077824 */ /* 0x040fe200078e00ff */
[C---:B------:R-:W-:Y:S01]  /*5220*/  LOP3.LUT R87, R85.reuse, 0x60, RZ, 0xc0, !PT ;  /* 0x0000006055577812 */ /* 0x040fe200078ec0ff */
[C---:B------:R-:W-:Y:S02]  /*5230*/  IMAD.SHL.U32 R4, R85.reuse, 0x20, RZ ;  /* 0x0000002055047824 */ /* 0x040fe400078e00ff */
[----:B------:R-:W-:Y:S02]  /*5240*/  HFMA2 R36, -RZ, RZ, 0, 0 ;  /* 0x00000000ff247431 */ /* 0x000fe400000001ff */
[----:B------:R-:W-:Y:S01]  /*5250*/  IMAD.SHL.U32 R5, R85, 0x8, RZ ;  /* 0x0000000855057824 */ /* 0x000fe200078e00ff */
[----:B------:R-:W-:Y:S01]  /*5260*/  UMOV UR44, 0x400 ;  /* 0x00000400002c7882 */ /* 0x000fe20000000000 */
[----:B------:R-:W1:Y:S01]  /*5270*/  LDC.64 R72, c[0x0][0x8b0] ;  /* 0x00022c00ff487b82 */ /* 0x000e620000000a00 */
[----:B------:R-:W-:Y:S01]  /*5280*/  ULEA UR44, UR45, UR44, 0x18 ;  /* 0x0000002c2d2c7291 */ /* 0x000fe2000f8ec0ff */
[----:B------:R-:W-:Y:S01]  /*5290*/  LOP3.LUT R6, R7, 0x180, RZ, 0xc0, !PT ;  /* 0x0000018007067812 */ /* 0x000fe200078ec0ff */
[C---:B------:R-:W-:Y:S01]  /*52a0*/  IMAD.U32 R37, R85.reuse, 0x10000, RZ ;  /* 0x0001000055257824 */ /* 0x040fe200078e00ff */
[----:B------:R-:W-:Y:S01]  /*52b0*/  LOP3.LUT R4, R4, 0xc00, RZ, 0xc0, !PT ;  /* 0x00000c0004047812 */ /* 0x000fe200078ec0ff */
[----:B------:R-:W-:Y:S01]  /*52c0*/  UIADD3 UR4, UPT, UPT, UR44, 0x4200, URZ ;  /* 0x000042002c047890 */ /* 0x000fe2000fffe0ff */
[----:B------:R-:W-:Y:S01]  /*52d0*/  LOP3.LUT R5, R6, 0x30, R5, 0xf8, !PT ;  /* 0x0000003006057812 */ /* 0x000fe200078ef805 */
[----:B------:R-:W-:Y:S01]  /*52e0*/  IMAD.SHL.U32 R6, R85, 0x2, RZ ;  /* 0x0000000255067824 */ /* 0x000fe200078e00ff */
[----:B------:R-:W2:Y:S01]  /*52f0*/  LDC.64 R70, c[0x0][0x8a8] ;  /* 0x00022a00ff467b82 */ /* 0x000ea20000000a00 */
[----:B------:R-:W-:Y:S01]  /*5300*/  LOP3.LUT R4, R4, 0x40, R7, 0xf8, !PT ;  /* 0x0000004004047812 */ /* 0x000fe200078ef807 */
[----:B------:R-:W-:Y:S01]  /*5310*/  UIADD3 UR5, UPT, UPT, UR44, 0x200, URZ ;  /* 0x000002002c057890 */ /* 0x000fe2000fffe0ff */
[----:B------:R-:W-:Y:S01]  /*5320*/  LOP3.LUT R37, R37, 0x600000, RZ, 0xc0, !PT ;  /* 0x0060000025257812 */ /* 0x000fe200078ec0ff */
[----:B------:R-:W-:Y:S01]  /*5330*/  IMAD.MOV.U32 R84, RZ, RZ, RZ ;  /* 0x000000ffff547224 */ /* 0x000fe200078e00ff */
[----:B------:R-:W-:Y:S01]  /*5340*/  LOP3.LUT R85, R85, 0x2, RZ, 0xc0, !PT ;  /* 0x0000000255557812 */ /* 0x000fe200078ec0ff */
[----:B------:R-:W-:Y:S01]  /*5350*/  IMAD.MOV.U32 R79, RZ, RZ, RZ ;  /* 0x000000ffff4f7224 */ /* 0x000fe200078e00ff */
[----:B------:R-:W-:-:S02]  /*5360*/  LOP3.LUT R5, R5, 0x20, R6, 0x78, !PT ;  /* 0x0000002005057812 */ /* 0x000fc400078e7806 */
[----:B------:R-:W-:Y:S01]  /*5370*/  CS2R R82, SRZ ;  /* 0x0000000000527805 */ /* 0x000fe2000001ff00 */
[----:B------:R-:W3:Y:S01]  /*5380*/  LDS R0, [UR44+0x150] ;  /* 0x0001502cff007984 */ /* 0x000ee20008000800 */
[----:B------:R-:W-:Y:S01]  /*5390*/  LOP3.LUT R4, R4, 0x200, R7, 0xf8, !PT ;  /* 0x0000020004047812 */ /* 0x000fe200078ef807 */
[----:B------:R-:W-:Y:S01]  /*53a0*/  IMAD.U32 R88, RZ, RZ, UR5 ;  /* 0x00000005ff587e24 */ /* 0x000fe2000f8e00ff */
[----:B------:R-:W-:Y:S01]  /*53b0*/  MOV R81, RZ ;  /* 0x000000ff00517202 */ /* 0x000fe20000000f00 */
[----:B------:R-:W-:Y:S01]  /*53c0*/  IMAD.MOV R80, RZ, RZ, -R85 ;  /* 0x000000ffff507224 */ /* 0x000fe200078e0a55 */
[----:B------:R-:W-:Y:S01]  /*53d0*/  LOP3.LUT R69, R4, R5, RZ, 0xfc, !PT ;  /* 0x0000000504457212 */ /* 0x000fe200078efcff */
[----:B------:R-:W-:Y:S01]  /*53e0*/  IMAD.U32 R86, RZ, RZ, UR4 ;  /* 0x00000004ff567e24 */ /* 0x000fe2000f8e00ff */
[----:B------:R-:W4:Y:S01]  /*53f0*/  LDCU UR58, c[0x0][0x370] ;  /* 0x00006e00ff3a77ac */ /* 0x000f220008000800 */
[----:B------:R-:W1:Y:S01]  /*5400*/  LDCU.64 UR62, c[0x0][0x348] ;  /* 0x00006900ff3e77ac */ /* 0x000e620008000a00 */
[----:B------:R-:W1:Y:S01]  /*5410*/  LDCU UR43, c[0x0][0xb0c] ;  /* 0x00016180ff2b77ac */ /* 0x000e620008000800 */
[----:B------:R-:W1:Y:S01]  /*5420*/  LDCU UR39, c[0x0][0xb30] ;  /* 0x00016600ff2777ac */ /* 0x000e620008000800 */
[----:B------:R-:W1:Y:S01]  /*5430*/  LDCU.64 UR56, c[0x0][0x888] ;  /* 0x00011100ff3877ac */ /* 0x000e620008000a00 */
[----:B------:R-:W1:Y:S01]  /*5440*/  LDCU.64 UR40, c[0x0][0xb28] ;  /* 0x00016500ff2877ac */ /* 0x000e620008000a00 */
[----:B------:R-:W1:Y:S01]  /*5450*/  LDCU.64 UR60, c[0x0][0x890] ;  /* 0x00011200ff3c77ac */ /* 0x000e620008000a00 */
[----:B------:R-:W1:Y:S01]  /*5460*/  LDCU.128 UR52, c[0x0][0xb10] ;  /* 0x00016200ff3477ac */ /* 0x000e620008000c00 */
[----:B------:R-:W1:Y:S02]  /*5470*/  LDCU UR47, c[0x0][0x374] ;  /* 0x00006e80ff2f77ac */ /* 0x000e640008000800 */
[----:B-1234-:R-:W-:-:S07]  /*5480*/  IMAD.IADD R37, R0, 0x1, R37 ;  /* 0x0000000100257824 */ /* 0x01efce00078e0225 */
.L_x_132:
[----:B------:R-:W-:Y:S02]  /*5490*/  LEA R3, R79, UR44, 0x3 ;  /* 0x0000002c4f037c11 */ /* 0x000fe4000f8e18ff */
[----:B------:R-:W-:Y:S02]  /*54a0*/  SHF.L.U32 R0, R83, 0x1f, RZ ;  /* 0x0000001f53007819 */ /* 0x000fe400000006ff */
[----:B-1----:R-:W-:Y:S02]  /*54b0*/  LEA R4, R79, UR44, 0x4 ;  /* 0x0000002c4f047c11 */ /* 0x002fe4000f8e20ff */
[----:B------:R-:W1:Y:S02]  /*54c0*/  SYNCS.PHASECHK.TRANS64.TRYWAIT P0, [R3+URZ+0xa0], R0 ;  /* 0x0000a000030075a7 */ /* 0x000e6400080011ff */
[----:B-1----:R-:W-:Y:S05]  /*54d0*/  @!P0 BRA `(.L_x_91) ;  /* 0x0000004c00b48947 */ /* 0x002fea0003800000 */
.L_x_178:
        /* <DEDUP_REMOVED lines=8> */
[----:B--2---:R-:W-:Y:S11]  /*5560*/  LOP3.LUT P0, RZ, R6, 0x1, RZ, 0xc0, !PT ;  /* 0x0000000106ff7812 */ /* 0x004ff6000780c0ff */
[----:B------:R-:W-:Y:S02]  /*5570*/  @!UPT UIADD3 URZ, UPT, UPT, URZ, URZ, URZ ;  /* 0x000000fffffff290 */ /* 0x000fe4000fffe0ff */
[----:B---3--:R-:W-:Y:S01]  /*5580*/  VOTEU.ANY UP1, P0 ;  /* 0x0000000000ff7886 */ /* 0x008fe20000020100 */
[----:B------:R-:W-:Y:S01]  /*5590*/  PLOP3.LUT P0, PT, PT, PT, UP1, 0x80, 0x8 ;  /* 0x000000000008781c */ /* 0x000fe20003f0f018 */
[----:B------:R-:W-:Y:S11]  /*55a0*/  UP2UR UR46, UPR, URZ, 0x2 ;  /* 0x00000002ff2e7883 */ /* 0x000ff60008000000 */
[----:B------:R-:W-:Y:S01]  /*55b0*/  @!UPT UIADD3 URZ, UPT, UPT, URZ, URZ, URZ ;  /* 0x000000fffffff290 */ /* 0x000fe2000fffe0ff */
[----:B-1----:R-:W-:Y:S02]  /*55c0*/  @P0 SHF.R.U32.HI R0, RZ, 0x10, R5 ;  /* 0x00000010ff000819 */ /* 0x002fe40000011605 */
        /* <DEDUP_REMOVED lines=12> */
[----:B------:R-:W2:Y:S01]  /*5690*/  LDCU UR12, c[0x0][0xb20] ;  /* 0x00016400ff0c77ac */ /* 0x000ea20008000800 */
[----:B------:R-:W-:Y:S02]  /*56a0*/  UIMAD.WIDE.U32 UR4, UR47, UR55, URZ ;  /* 0x000000372f0472a5 */ /* 0x000fe4000f8e00ff */
[----:B------:R-:W-:Y:S02]  /*56b0*/  UIMAD.WIDE.U32 UR6, UR58, UR52, URZ ;  /* 0x000000343a0672a5 */ /* 0x000fe4000f8e00ff */
[----:B------:R-:W-:Y:S02]  /*56c0*/  UISETP.NE.AND UP0, UPT, UR54, 0x1, UPT ;  /* 0x000000013600788c */ /* 0x000fe4000bf05270 */
[----:B------:R-:W-:Y:S02]  /*56d0*/  UIMAD.WIDE.U32 UR8, UR37, UR55, URZ ;  /* 0x00000037250872a5 */ /* 0x000fe4000f8e00ff */
[----:B------:R-:W-:Y:S02]  /*56e0*/  UIMAD.WIDE.U32 UR10, UR38, UR52, URZ ;  /* 0x00000034260a72a5 */ /* 0x000fe4000f8e00ff */
[----:B------:R-:W-:Y:S02]  /*56f0*/  UISETP.NE.AND UP1, UPT, UR43, 0x1, UPT ;  /* 0x000000012b00788c */ /* 0x000fe4000bf25270 */
[----:B------:R-:W-:Y:S01]  /*5700*/  UISETP.NE.AND UP2, UPT, UR42, 0x1, UPT ;  /* 0x000000012a00788c */ /* 0x000fe2000bf45270 */
[----:B------:R-:W-:Y:S02]  /*5710*/  UMOV UR4, UR5 ;  /* 0x0000000500047c82 */ /* 0x000fe40008000000 */
[----:B--2---:R-:W-:Y:S03]  /*5720*/  USHF.R.U32.HI UR5, URZ, UR12, UR4 ;  /* 0x0000000cff057299 */ /* 0x004fe60008011604 */
[----:B------:R-:W-:Y:S02]  /*5730*/  UMOV UR4, UR7 ;  /* 0x0000000700047c82 */ /* 0x000fe40008000000 */
[----:B------:R-:W-:Y:S02]  /*5740*/  USHF.R.U32.HI UR7, URZ, UR53, UR4 ;  /* 0x00000035ff077299 */ /* 0x000fe40008011604 */
[----:B------:R-:W-:Y:S02]  /*5750*/  USEL UR4, UR47, UR5, !UP0 ;  /* 0x000000052f047287 */ /* 0x000fe4000c000000 */
[----:B------:R-:W-:Y:S01]  /*5760*/  USEL UR7, UR58, UR7, !UP1 ;  /* 0x000000073a077287 */ /* 0x000fe2000c800000 */
[----:B------:R-:W-:Y:S01]  /*5770*/  UMOV UR5, UR9 ;  /* 0x0000000900057c82 */ /* 0x000fe20008000000 */
[----:B------:R-:W-:Y:S02]  /*5780*/  UIMAD.WIDE.U32 UR8, UR4, UR40, URZ ;  /* 0x00000028040872a5 */ /* 0x000fe4000f8e00ff */
[----:B------:R-:W-:Y:S03]  /*5790*/  USHF.R.U32.HI UR6, URZ, UR12, UR5 ;  /* 0x0000000cff067299 */ /* 0x000fe60008011605 */
[----:B------:R-:W-:Y:S01]  /*57a0*/  UMOV UR5, UR11 ;  /* 0x0000000b00057c82 */ /* 0x000fe20008000000 */
[----:B------:R-:W-:Y:S02]  /*57b0*/  UIMAD.WIDE.U32 UR10, UR7, UR40, URZ ;  /* 0x00000028070a72a5 */ /* 0x000fe4000f8e00ff */
[----:B------:R-:W-:Y:S02]  /*57c0*/  USHF.R.U32.HI UR12, URZ, UR53, UR5 ;  /* 0x00000035ff0c7299 */ /* 0x000fe40008011605 */
[----:B------:R-:W-:Y:S01]  /*57d0*/  USEL UR6, UR37, UR6, !UP0 ;  /* 0x0000000625067287 */ /* 0x000fe2000c000000 */
[----:B------:R-:W-:Y:S02]  /*57e0*/  UMOV UR5, UR9 ;  /* 0x0000000900057c82 */ /* 0x000fe40008000000 */
[----:B------:R-:W-:Y:S01]  /*57f0*/  UMOV UR10, UR11 ;  /* 0x0000000b000a7c82 */ /* 0x000fe20008000000 */
[----:B------:R-:W-:Y:S02]  /*5800*/  @UP2 USHF.R.U32.HI UR4, URZ, UR41, UR5 ;  /* 0x00000029ff042299 */ /* 0x000fe40008011605 */
[----:B------:R-:W-:Y:S02]  /*5810*/  @UP2 USHF.R.U32.HI UR7, URZ, UR41, UR10 ;  /* 0x00000029ff072299 */ /* 0x000fe4000801160a */
[----:B------:R-:W-:Y:S02]  /*5820*/  UIMAD UR4, UR42, UR4, URZ ;  /* 0x000000042a0472a4 */ /* 0x000fe4000f8e02ff */
        /* <DEDUP_REMOVED lines=8> */
[----:B------:R-:W-:Y:S02]  /*58b0*/  USEL UR11, UR6, UR4, !UP2 ;  /* 0x00000004060b7287 */ /* 0x000fe4000d000000 */
[----:B------:R-:W-:Y:S02]  /*58c0*/  UIADD3 UR8, UPT, UPT, -UR5, URZ, URZ ;  /* 0x000000ff05087290 */ /* 0x000fe4000fffe1ff */
[----:B------:R-:W-:Y:S01]  /*58d0*/  UIADD3 UR10, UPT, UPT, -UR11, URZ, URZ ;  /* 0x000000ff0b0a7290 */ /* 0x000fe2000fffe1ff */
[----:B------:R-:W-:Y:S01]  /*58e0*/  @!UP0 UMOV UR4, UR9 ;  /* 0x0000000900048c82 */ /* 0x000fe20008000000 */
[----:B------:R-:W-:Y:S02]  /*58f0*/  UIADD3 UR9, UPT, UPT, -UR6, URZ, URZ ;  /* 0x000000ff06097290 */ /* 0x000fe4000fffe1ff */
[----:B------:R-:W-:Y:S02]  /*5900*/  @!UP0 USHF.R.U32.HI UR4, URZ, UR41, UR4 ;  /* 0x00000029ff048299 */ /* 0x000fe40008011604 */
[----:B------:R-:W-:Y:S02]  /*5910*/  UIMAD UR10, UR42, UR10, UR6 ;  /* 0x0000000a2a0a72a4 */ /* 0x000fe4000f8e0206 */
[----:B------:R-:W-:Y:S04]  /*5920*/  @!UP0 USEL UR4, UR5, UR4, !UP2 ;  /* 0x0000000405048287 */ /* 0x000fe8000d000000 */
[----:B------:R-:W-:Y:S02]  /*5930*/  @!UP0 UIMAD UR10, UR7, UR10, UR4 ;  /* 0x0000000a070a82a4 */ /* 0x000fe4000f8e0204 */
[----:B------:R-:W-:Y:S02]  /*5940*/  @!UP0 UIADD3 UR11, UPT, UPT, UR11, -UR4, URZ ;  /* 0x800000040b0b8290 */ /* 0x000fe4000fffe0ff */
[----:B------:R-:W-:Y:S02]  /*5950*/  UIMAD UR7, UR43, UR8, UR38 ;  /* 0x000000082b0772a4 */ /* 0x000fe4000f8e0226 */
[----:B------:R-:W-:Y:S02]  /*5960*/  @!UP0 UIMAD UR6, UR11, UR42, UR5 ;  /* 0x0000002a0b0682a4 */ /* 0x000fe4000f8e0205 */
[----:B------:R-:W-:Y:S01]  /*5970*/  UIMAD UR4, UR54, UR9, UR37 ;  /* 0x00000009360472a4 */ /* 0x000fe2000f8e0225 */
[----:B------:R-:W-:Y:S02]  /*5980*/  @!UP0 UMOV UR5, UR10 ;  /* 0x0000000a00058c82 */ /* 0x000fe40008000000 */
[----:B------:R-:W-:Y:S02]  /*5990*/  UIMAD UR38, UR5, UR43, UR7 ;  /* 0x0000002b052672a4 */ /* 0x000fe4000f8e0207 */
[----:B------:R-:W-:Y:S11]  /*59a0*/  UIMAD UR37, UR6, UR54, UR4 ;  /* 0x00000036062572a4 */ /* 0x000ff6000f8e0204 */
[----:B------:R-:W-:Y:S01]  /*59b0*/  @!UPT UIADD3 URZ, UPT, UPT, URZ, URZ, URZ ;  /* 0x000000fffffff290 */ /* 0x000fe2000fffe0ff */
.L_x_92:
[----:B------:R-:W-:Y:S01]  /*59c0*/  UISETP.NE.AND UP0, UPT, UR39, 0x1, UPT ;  /* 0x000000012700788c */ /* 0x000fe2000bf05270 */
[----:B------:R-:W-:Y:S01]  /*59d0*/  R2UR UR11, R88 ;  /* 0x00000000580b72ca */ /* 0x000fe200000e0000 */
[----:B------:R-:W-:Y:S01]  /*59e0*/  USHF.L.U32 UR50, UR16, 0x6, URZ ;  /* 0x0000000610327899 */ /* 0x000fe200080006ff */
[----:B------:R-:W-:Y:S01]  /*59f0*/  IADD3 R79, PT, PT, R79, 0x1, RZ ;  /* 0x000000014f4f7810 */ /* 0x000fe20007ffe0ff */
[----:B------:R-:W-:Y:S07]  /*5a00*/  USHF.L.U32 UR49, UR20, 0x8, URZ ;  /* 0x0000000814317899 */ /* 0x000fee00080006ff */
[----:B------:R-:W2:Y:S01]  /*5a10*/  @!UP0 LDCU.128 UR12, c[0x0][0xb10] ;  /* 0x00016200ff0c87ac */ /* 0x000ea20008000c00 */
[----:B------:R-:W3:Y:S01]  /*5a20*/  @!UP0 LDCU UR5, c[0x0][0xb0c] ;  /* 0x00016180ff0587ac */ /* 0x000ee20008000800 */
[----:B------:R-:W4:Y:S01]  /*5a30*/  @!UP0 LDCU UR10, c[0x0][0xb20] ;  /* 0x00016400ff0a87ac */ /* 0x000f220008000800 */
[----:B--2---:R-:W-:Y:S02]  /*5a40*/  UIMAD.WIDE.U32 UR8, UR38, UR12, URZ ;  /* 0x0000000c260872a5 */ /* 0x004fe4000f8e00ff */
[----:B------:R-:W-:Y:S02]  /*5a50*/  UIMAD.WIDE.U32 UR6, UR37, UR15, URZ ;  /* 0x0000000f250672a5 */ /* 0x000fe4000f8e00ff */
[----:B------:R-:W-:Y:S03]  /*5a60*/  @!UP0 UISETP.NE.AND UP1, UPT, UR14, 0x1, UPT ;  /* 0x000000010e00888c */ /* 0x000fe6000bf25270 */
[----:B------:R-:W-:Y:S01]  /*5a70*/  @!UP0 UMOV UR4, UR9 ;  /* 0x0000000900048c82 */ /* 0x000fe20008000000 */
[----:B---3--:R-:W-:Y:S02]  /*5a80*/  @!UP0 UISETP.NE.AND UP2, UPT, UR5, 0x1, UPT ;  /* 0x000000010500888c */ /* 0x008fe4000bf45270 */
[----:B------:R-:W-:Y:S01]  /*5a90*/  @!UP0 USHF.R.U32.HI UR4, URZ, UR13, UR4 ;  /* 0x0000000dff048299 */ /* 0x000fe20008011604 */
[----:B------:R-:W-:Y:S02]  /*5aa0*/  @!UP0 UMOV UR6, UR7 ;  /* 0x0000000700068c82 */ /* 0x000fe40008000000 */
[----:B----4-:R-:W-:Y:S02]  /*5ab0*/  @!UP0 USHF.R.U32.HI UR6, URZ, UR10, UR6 ;  /* 0x0000000aff068299 */ /* 0x010fe40008011606 */
[----:B------:R-:W-:Y:S02]  /*5ac0*/  @!UP0 USEL UR7, UR38, UR4, !UP2 ;  /* 0x0000000426078287 */ /* 0x000fe4000d000000 */
[----:B------:R-:W-:Y:S04]  /*5ad0*/  @!UP0 USEL UR6, UR37, UR6, !UP1 ;  /* 0x0000000625068287 */ /* 0x000fe8000c800000 */
[----:B------:R-:W-:Y:S02]  /*5ae0*/  @!UP0 UIADD3 UR4, UPT, UPT, -UR7, UR6, URZ ;  /* 0x0000000607048290 */ /* 0x000fe4000fffe1ff */
[----:B------:R-:W-:Y:S02]  /*5af0*/  @!UP0 UIADD3 UR6, UPT, UPT, UR7, -UR6, URZ ;  /* 0x8000000607068290 */ /* 0x000fe4000fffe0ff */
[----:B------:R-:W-:Y:S02]  /*5b00*/  @!UP0 UIMAD UR38, UR4, UR5, UR38 ;  /* 0x00000005042682a4 */ /* 0x000fe4000f8e0226 */
[----:B------:R-:W-:Y:S02]  /*5b10*/  @!UP0 UIMAD UR37, UR6, UR14, UR37 ;  /* 0x0000000e062582a4 */ /* 0x000fe4000f8e0225 */
[----:B------:R-:W-:Y:S09]  /*5b20*/  ULOP3.LUT UP0, URZ, UR11, 0x1b0, URZ, 0xc0, !UPT ;  /* 0x000001b00bff7892 */ /* 0x000ff2000f80c0ff */
[----:B------:R-:W-:Y:S05]  /*5b30*/  BRA.U !UP0, `(.L_x_93) ;  /* 0x0000000108407547 */ /* 0x000fea000b800000 */
[----:B------:R-:W2:Y:S01]  /*5b40*/  LDCU.64 UR8, c[0x4][0x88] ;  /* 0x01001100ff0877ac */ /* 0x000ea20008000a00 */
[----:B------:R-:W-:Y:S01]  /*5b50*/  MOV R3, 0x0 ;  /* 0x0000000000037802 */ /* 0x000fe20000000f00 */
[----:B------:R-:W-:Y:S02]  /*5b60*/  HFMA2 R12, -RZ, RZ, 0, 5.9604644775390625e-08 ;  /* 0x00000001ff0c7431 */ /* 0x000fe400000001ff */
[----:B------:R-:W-:Y:S02]  /*5b70*/  IMAD.MOV.U32 R8, RZ, RZ, 0x70 ;  /* 0x00000070ff087424 */ /* 0x000fe400078e00ff */
[----:B------:R-:W-:Y:S01]  /*5b80*/  IMAD.MOV.U32 R13, RZ, RZ, RZ ;  /* 0x000000ffff0d7224 */ /* 0x000fe200078e00ff */
[----:B------:R-:W3:Y:S01]  /*5b90*/  LDCU.64 UR6, c[0x4][0x90] ;  /* 0x01001200ff0677ac */ /* 0x000ee20008000a00 */
[----:B------:R-:W4:Y:S01]  /*5ba0*/  LDC.64 R2, c[0x4][R3] ;  /* 0x0100000003027b82 */ /* 0x000f220000000a00 */
[----:B------:R-:W1:Y:S01]  /*5bb0*/  LDCU.64 UR4, c[0x4][0x8] ;  /* 0x01000100ff0477ac */ /* 0x000e620008000a00 */
[----:B--2---:R-:W-:Y:S01]  /*5bc0*/  MOV R5, UR9 ;  /* 0x0000000900057c02 */ /* 0x004fe20008000f00 */
[----:B------:R-:W-:Y:S01]  /*5bd0*/  IMAD.U32 R4, RZ, RZ, UR8 ;  /* 0x00000008ff047e24 */ /* 0x000fe2000f8e00ff */
[----:B---3--:R-:W-:Y:S01]  /*5be0*/  MOV R7, UR7 ;  /* 0x0000000700077c02 */ /* 0x008fe20008000f00 */
[----:B------:R-:W-:Y:S01]  /*5bf0*/  IMAD.U32 R6, RZ, RZ, UR6 ;  /* 0x00000006ff067e24 */ /* 0x000fe2000f8e00ff */
[----:B-1----:R-:W-:Y:S01]  /*5c00*/  MOV R11, UR5 ;  /* 0x00000005000b7c02 */ /* 0x002fe20008000f00 */
[----:B------:R-:W-:Y:S02]  /*5c10*/  IMAD.U32 R10, RZ, RZ, UR4 ;  /* 0x00000004ff0a7e24 */ /* 0x000fe4000f8e00ff */
[----:B------:R-:W-:Y:S07]  /*5c20*/  LEPC R20, `(.L_x_93) ;  /* 0x000000001014794e */ /* 0x000fee0000000000 */
[----:B----45:R-:W-:Y:S05]  /*5c30*/  CALL.ABS.NOINC R2 ;  /* 0x0000000002007343 */ /* 0x030fea0003c00000 */
.L_x_93:
[----:B------:R-:W-:Y:S01]  /*5c40*/  LOP3.LUT P0, RZ, R86, 0x1b0, RZ, 0xc0, !PT ;  /* 0x000001b056ff7812 */ /* 0x000fe2000780c0ff */
[----:B------:R-:W-:Y:S11]  /*5c50*/  BSSY.RECONVERGENT B6, `(.L_x_94) ;  /* 0x0000013000067945 */ /* 0x000ff60003800200 */
[----:B------:R-:W-:Y:S01]  /*5c60*/  @!UPT UIADD3 URZ, UPT, UPT, URZ, URZ, URZ ;  /* 0x000000fffffff290 */ /* 0x000fe2000fffe0ff */
[----:B------:R-:W-:Y:S05]  /*5c70*/  @!P0 BRA `(.L_x_95) ;  /* 0x0000000000408947 */ /* 0x000fea0003800000 */
        /* <DEDUP_REMOVED lines=16> */
.L_x_95:
[----:B------:R-:W-:Y:S05]  /*5d80*/  BSYNC.RECONVERGENT B6 ;  /* 0x0000000000067941 */ /* 0x000fea0003800200 */
.L_x_94:
[----:B------:R-:W-:Y:S01]  /*5d90*/  R2UR UR4, R78 ;  /* 0x000000004e0472ca */ /* 0x000fe200000e0000 */
[----:B------:R-:W-:Y:S01]  /*5da0*/  UISETP.NE.U32.AND UP0, UPT, UR60, URZ, UPT ;  /* 0x000000ff3c00728c */ /* 0x000fe2000bf05070 */
[----:B------:R-:W-:Y:S02]  /*5db0*/  ISETP.NE.U32.AND P4, PT, R72, RZ, PT ;  /* 0x000000ff4800720c */ /* 0x000fe40003f85070 */
[----:B------:R-:W-:Y:S01]  /*5dc0*/  ISETP.NE.U32.AND P2, PT, RZ, UR56, PT ;  /* 0x00000038ff007c0c */ /* 0x000fe2000bf45070 */
[----:B------:R-:W-:Y:S01]  /*5dd0*/  UISETP.NE.AND.EX UP1, UPT, UR61, URZ, UPT, UP0 ;  /* 0x000000ff3d00728c */ /* 0x000fe2000bf25300 */
[----:B------:R-:W-:Y:S01]  /*5de0*/  ISETP.NE.AND.EX P4, PT, R73, RZ, PT, P4 ;  /* 0x000000ff4900720c */ /* 0x000fe20003f85340 */
[----:B------:R-:W-:Y:S01]  /*5df0*/  UPLOP3.LUT UP0, UPT, UPT, UPT, UPT, 0x40, 0x4 ;  /* 0x000000000004789c */ /* 0x000fe20003f0e870 */
[----:B------:R-:W-:Y:S05]  /*5e00*/  ISETP.NE.AND.EX P2, PT, RZ, UR57, PT, P2 ;  /* 0x00000039ff007c0c */ /* 0x000fea000bf45320 */
[----:B------:R-:W-:Y:S06]  /*5e10*/  UISETP.NE.AND UP2, UPT, UR4, URZ, UPT ;  /* 0x000000ff0400728c */ /* 0x000fec000bf45270 */
[----:B------:R-:W-:Y:S05]  /*5e20*/  PLOP3.LUT P1, PT, PT, PT, UP2, 0x80, 0x8 ;  /* 0x000000000008781c */ /* 0x000fea0003f2f028 */
[----:B------:R-:W-:Y:S06]  /*5e30*/  @UP2 UPLOP3.LUT UP0, UPT, UPT, UPT, UP1, 0x80, 0x8 ;  /* 0x000000000008289c */ /* 0x000fec0003f0f010 */
[----:B------:R-:W-:Y:S01]  /*5e40*/  PLOP3.LUT P0, PT, PT, PT, UP0, 0x80, 0x8 ;  /* 0x000000000008781c */ /* 0x000fe20003f0f008 */
[----:B------:R-:W-:Y:S01]  /*5e50*/  @!UPT UIADD3 URZ, UPT, UPT, URZ, URZ, URZ ;  /* 0x000000fffffff290 */ /* 0x000fe2000fffe0ff */
[----:B------:R-:W-:Y:S11]  /*5e60*/  BRA.U !UP1, `(.L_x_96) ;  /* 0x00000001093c7547 */ /* 0x000ff6000b800000 */
[----:B------:R-:W-:Y:S01]  /*5e70*/  UISETP.NE.U32.AND UP0, UPT, UR56, URZ, UPT ;  /* 0x000000ff3800728c */ /* 0x000fe2000bf05070 */
[----:B-1----:R-:W-:Y:S01]  /*5e80*/  HFMA2 R0, -RZ, RZ, 0, 5.9604644775390625e-08 ;  /* 0x00000001ff007431 */ /* 0x002fe200000001ff */
[----:B------:R-:W1:Y:S01]  /*5e90*/  LDCU.64 UR8, c[0x0][0x358] ;  /* 0x00006b00ff0877ac */ /* 0x000e620008000a00 */
[----:B------:R-:W-:Y:S01]  /*5ea0*/  IMAD.MOV.U32 R74, RZ, RZ, 0x1 ;  /* 0x00000001ff4a7424 */ /* 0x000fe200078e00ff */
[----:B------:R-:W-:Y:S06]  /*5eb0*/  UISETP.NE.AND.EX UP0, UPT, UR57, URZ, UPT, UP0 ;  /* 0x000000ff3900728c */ /* 0x000fec000bf05300 */
[----:B------:R-:W-:Y:S05]  /*5ec0*/  PLOP3.LUT P3, PT, PT, PT, UP0, 0x80, 0x8 ;  /* 0x000000000008781c */ /* 0x000fea0003f6f008 */
[----:B------:R-:W2:Y:S01]  /*5ed0*/  @UP0 LDCU.64 UR4, c[0x0][0x888] ;  /* 0x00011100ff0407ac */ /* 0x000ea20008000a00 */
[----:B------:R-:W-:Y:S07]  /*5ee0*/  @UP0 UIMAD UR6, UR36, UR60, URZ ;  /* 0x0000003c240602a4 */ /* 0x000fee000f8e02ff */
[----:B------:R-:W-:Y:S01]  /*5ef0*/  @!P3 PRMT R74, R0, 0x7610, R74 ;  /* 0x00007610004ab816 */ /* 0x000fe2000000004a */
[----:B--2---:R-:W-:Y:S06]  /*5f00*/  @UP0 UIMAD.WIDE UR4, UR6, 0x4, UR4 ;  /* 0x00000004060408a5 */ /* 0x004fec000f8e0204 */
[----:B-----5:R-:W-:Y:S01]  /*5f10*/  IMAD.U32 R40, RZ, RZ, UR4 ;  /* 0x00000004ff287e24 */ /* 0x020fe2000f8e00ff */
[----:B------:R-:W-:Y:S04]  /*5f20*/  MOV R41, UR5 ;  /* 0x0000000500297c02 */ /* 0x000fe80008000f00 */
[----:B------:R-:W2:Y:S01]  /*5f30*/  @!UP0 LDCU UR4, c[0x0][0x880] ;  /* 0x00011000ff0487ac */ /* 0x000ea20008000800 */
[----:B-1----:R3:W5:Y:S02]  /*5f40*/  @P3 LDG.E R40, desc[UR8][R40.64] ;  /* 0x0000000828283981 */ /* 0x002764000c1e1900 */
[----:B--23--:R-:W-:Y:S02]  /*5f50*/  @!P3 IMAD.U32 R40, RZ, RZ, UR4 ;  /* 0x00000004ff28be24 */ /* 0x00cfe4000f8e00ff */
.L_x_96:
[----:B------:R-:W-:Y:S05]  /*5f60*/  @!P4 BRA `(.L_x_97) ;  /* 0x000000000024c947 */ /* 0x000fea0003800000 */
[----:B------:R-:W-:Y:S01]  /*5f70*/  ISETP.NE.U32.AND P3, PT, R70, RZ, PT ;  /* 0x000000ff4600720c */ /* 0x000fe20003f65070 */
[----:B------:R-:W2:Y:S03]  /*5f80*/  LDCU.64 UR4, c[0x0][0x358] ;  /* 0x00006b00ff0477ac */ /* 0x000ea60008000a00 */
[----:B------:R-:W-:Y:S11]  /*5f90*/  ISETP.NE.AND.EX P3, PT, R71, RZ, PT, P3 ;  /* 0x000000ff4700720c */ /* 0x000ff60003f65330 */
[----:B------:R-:W-:Y:S02]  /*5fa0*/  @!UPT UIADD3 URZ, UPT, UPT, URZ, URZ, URZ ;  /* 0x000000fffffff290 */ /* 0x000fe4000fffe0ff */
[----:B------:R-:W3:Y:S01]  /*5fb0*/  @P3 LDC.64 R2, c[0x0][0x8a8] ;  /* 0x00022a00ff023b82 */ /* 0x000ee20000000a00 */
[----:B-1----:R-:W-:Y:S04]  /*5fc0*/  @P3 IMAD R0, R72, UR36, RZ ;  /* 0x0000002448003c24 */ /* 0x002fe8000f8e02ff */
[----:B---3--:R-:W-:Y:S05]  /*5fd0*/  @P3 IMAD.WIDE R2, R0, 0x4, R2 ;  /* 0x0000000400023825 */ /* 0x008fea00078e0202 */
[----:B--2--5:R2:W5:Y:S02]  /*5fe0*/  @P3 LDG.E R38, desc[UR4][R2.64] ;  /* 0x0000000402263981 */ /* 0x024564000c1e1900 */
[----:B--2---:R-:W3:Y:S02]  /*5ff0*/  @!P3 LDC R38, c[0x0][0x8a0] ;  /* 0x00022800ff26bb82 */ /* 0x004ee40000000800 */
.L_x_97:
[----:B-----5:R-:W-:Y:S01]  /*6000*/  ISETP.NE.AND P4, PT, R40, RZ, PT ;  /* 0x000000ff2800720c */ /* 0x020fe20003f85270 */
[----:B------:R-:W-:Y:S01]  /*6010*/  BSSY B1, `(.L_x_98) ;  /* 0x0000042000017945 */ /* 0x000fe20003800000 */
[----:B------:R-:W-:Y:S01]  /*6020*/  SEL R5, RZ, 0xffffffff, P2 ;  /* 0xffffffffff057807 */ /* 0x000fe20001000000 */
[----:B------:R-:W-:Y:S01]  /*6030*/  IMAD.MOV.U32 R53, RZ, RZ, 0x1 ;  /* 0x00000001ff357424 */ /* 0x000fe200078e00ff */
[----:B------:R-:W-:Y:S02]  /*6040*/  LOP3.LUT P3, RZ, R74, 0xff, RZ, 0xc0, !PT ;  /* 0x000000ff4aff7812 */ /* 0x000fe4000786c0ff */
[----:B------:R-:W-:Y:S02]  /*6050*/  CS2R R46, SRZ ;  /* 0x00000000002e7805 */ /* 0x000fe4000001ff00 */
[----:B-1----:R-:W-:Y:S02]  /*6060*/  @P1 SEL R0, RZ, 0xffffffff, P4 ;  /* 0xffffffffff001807 */ /* 0x002fe40002000000 */
[----:B------:R-:W-:Y:S02]  /*6070*/  CS2R R44, SRZ ;  /* 0x00000000002c7805 */ /* 0x000fe4000001ff00 */
[----:B------:R-:W-:Y:S02]  /*6080*/  LEA R2, R82, UR44, 0x3 ;  /* 0x0000002c52027c11 */ /* 0x000fe4000f8e18ff */
[----:B------:R-:W-:Y:S02]  /*6090*/  CS2R R50, SRZ ;  /* 0x0000000000327805 */ /* 0x000fe4000001ff00 */
[----:B------:R-:W-:Y:S02]  /*60a0*/  @P0 SEL R0, R5, R0, !P3 ;  /* 0x0000000005000207 */ /* 0x000fe40005800000 */
[----:B------:R-:W-:Y:S02]  /*60b0*/  CS2R R48, SRZ ;  /* 0x0000000000307805 */ /* 0x000fe4000001ff00 */
[----:B------:R-:W-:Y:S02]  /*60c0*/  LEA R52, R36, UR44, 0x3 ;  /* 0x0000002c24347c11 */ /* 0x000fe4000f8e18ff */
[----:B------:R-:W-:Y:S02]  /*60d0*/  @P1 LOP3.LUT R0, R0, 0x1, RZ, 0xc0, !PT ;  /* 0x0000000100001812 */ /* 0x000fe400078ec0ff */
[----:B------:R-:W-:Y:S02]  /*60e0*/  SHF.L.U32 R3, R84, 0x1f, RZ ;  /* 0x0000001f54037819 */ /* 0x000fe400000006ff */
[----:B------:R-:W-:Y:S02]  /*60f0*/  ISETP.NE.U32.OR P6, PT, R0, 0x1, !P1 ;  /* 0x000000010000780c */ /* 0x000fe40004fc5470 */
[----:B------:R-:W-:Y:S02]  /*6100*/  PLOP3.LUT P2, PT, PT, PT, UP1, 0x80, 0x8 ;  /* 0x000000000008781c */ /* 0x000fe40003f4f018 */
[----:B------:R-:W-:Y:S02]  /*6110*/  LEA.HI R39, R36, R36, RZ, 0x1 ;  /* 0x0000002424277211 */ /* 0x000fe400078f08ff */
[----:B------:R-:W-:Y:S02]  /*6120*/  SEL R4, RZ, 0xffffffff, P4 ;  /* 0xffffffffff047807 */ /* 0x000fe40002000000 */
[----:B------:R-:W-:Y:S05]  /*6130*/  P2R R61, PR, RZ, 0x40 ;  /* 0x00000040ff3d7803 */ /* 0x000fea0000000000 */
[----:B------:R-:W-:Y:S02]  /*6140*/  @P6 SHF.L.U32 R0, R81, 0x1f, RZ ;  /* 0x0000001f51006819 */ /* 0x000fe400000006ff */
[----:B------:R-:W-:Y:S02]  /*6150*/  @P2 SEL R4, R5, R4, !P3 ;  /* 0x0000000405042207 */ /* 0x000fe40005800000 */
[----:B------:R1:W2:Y:S02]  /*6160*/  @P6 SYNCS.PHASECHK.TRANS64.TRYWAIT P1, [R2+URZ+0x50], R0 ;  /* 0x00005000020065a7 */ /* 0x0002a400080211ff */
[----:B------:R-:W-:Y:S04]  /*6170*/  LOP3.LUT R4, R4, 0x1, RZ, 0xc0, !PT ;  /* 0x0000000104047812 */ /* 0x000fe800078ec0ff */
[----:B------:R-:W-:Y:S04]  /*6180*/  ISETP.NE.U32.AND P5, PT, R4, 0x1, PT ;  /* 0x000000010400780c */ /* 0x000fe80003fa5070 */
[----:B------:R-:W-:Y:S01]  /*6190*/  P2R R54, PR, RZ, 0x20 ;  /* 0x00000020ff367803 */ /* 0x000fe20000000000 */
[----:B------:R4:W3:Y:S01]  /*61a0*/  SYNCS.PHASECHK.TRANS64.TRYWAIT P0, [R52+URZ+0xc0], R3 ;  /* 0x0000c003340075a7 */ /* 0x0008e200080011ff */
[C---:B-1----:R-:W-:Y:S01]  /*61b0*/  IMAD.SHL.U32 R0, R39.reuse, 0x80, RZ ;  /* 0x0000008027007824 */ /* 0x042fe200078e00ff */
[----:B------:R-:W-:Y:S04]  /*61c0*/  LOP3.LUT R39, R39, 0xffe, RZ, 0xc0, !PT ;  /* 0x00000ffe27277812 */ /* 0x000fe800078ec0ff */
[----:B------:R-:W-:Y:S01]  /*61d0*/  LOP3.LUT R0, R0, 0xffffff00, RZ, 0xc0, !PT ;  /* 0xffffff0000007812 */ /* 0x000fe200078ec0ff */
[----:B------:R-:W-:Y:S04]  /*61e0*/  IMAD.IADD R39, R36, 0x1, -R39 ;  /* 0x0000000124277824 */ /* 0x000fe800078e0a27 */
[----:B------:R-:W-:Y:S04]  /*61f0*/  IMAD.IADD R0, R37, 0x1, R0 ;  /* 0x0000000125007824 */ /* 0x000fe800078e0200 */
[----:B------:R-:W-:Y:S01]  /*6200*/  IMAD R39, R39, 0x100000, R0 ;  /* 0x0010000027277824 */ /* 0x000fe200078e0200 */
[----:B--2---:R-:W-:Y:S01]  /*6210*/  @P6 SEL R53, RZ, 0x1, !P1 ;  /* 0x00000001ff356807 */ /* 0x004fe20004800000 */
[----:B----4-:R-:W-:Y:S06]  /*6220*/  @!P6 BRA `(.L_x_99) ;  /* 0x000000000080e947 */ /* 0x010fec0003800000 */
[----:B------:R-:W-:Y:S01]  /*6230*/  @P5 IMAD R5, R82, 0x1000, R69 ;  /* 0x0000100052055824 */ /* 0x000fe200078e0245 */
[----:B------:R-:W-:Y:S01]  /*6240*/  ISETP.NE.AND P1, PT, R53, RZ, PT ;  /* 0x000000ff3500720c */ /* 0x000fe20003f25270 */
[----:B------:R-:W-:Y:S01]  /*6250*/  BSSY B0, `(.L_x_100) ;  /* 0x000000b000007945 */ /* 0x000fe20003800000 */
[----:B------:R-:W-:Y:S01]  /*6260*/  CS2R R50, SRZ ;  /* 0x0000000000327805 */ /* 0x000fe2000001ff00 */
[----:B------:R-:W-:Y:S01]  /*6270*/  @P5 VIADD R4, R5, UR44 ;  /* 0x0000002c05045c36 */ /* 0x000fe20008000000 */
[----:B------:R-:W-:Y:S02]  /*6280*/  CS2R R48, SRZ ;  /* 0x0000000000307805 */ /* 0x000fe4000001ff00 */
[----:B------:R-:W-:Y:S02]  /*6290*/  CS2R R46, SRZ ;  /* 0x00000000002e7805 */ /* 0x000fe4000001ff00 */
[----:B------:R-:W-:Y:S01]  /*62a0*/  CS2R R44, SRZ ;  /* 0x00000000002c7805 */ /* 0x000fe2000001ff00 */
[----:B------:R-:W-:Y:S04]  /*62b0*/  @P5 IMAD R4, R85, -0x10, R4 ;  /* 0xfffffff055045824 */ /* 0x000fe800078e0204 */
[----:B------:R-:W-:Y:S05]  /*62c0*/  @P1 BRA `(.L_x_101) ;  /* 0x00000000000c1947 */ /* 0x000fea0003800000 */
[----:B------:R-:W-:Y:S04]  /*62d0*/  SHF.L.U32 R0, R81, 0x1f, RZ ;  /* 0x0000001f51007819 */ /* 0x000fe800000006ff */
[----:B------:R-:W1:Y:S02]  /*62e0*/  SYNCS.PHASECHK.TRANS64.TRYWAIT P1, [R2+URZ+0x50], R0 ;  /* 0x00005000020075a7 */ /* 0x000e6400080211ff */
[----:B-1----:R-:W-:Y:S05]  /*62f0*/  @!P1 BRA `(.L_x_102) ;  /* 0x0000004000409947 */ /* 0x002fea0003800000 */
.L_x_101:
[----:B------:R-:W-:Y:S05]  /*6300*/  BSYNC B0 ;  /* 0x0000000000007941 */ /* 0x000fea0003800000 */
.L_x_100:
[----:B------:R-:W-:Y:S01]  /*6310*/  ISETP.NE.AND P1, PT, R54, RZ, PT ;  /* 0x000000ff3600720c */ /* 0x000fe20003f25270 */
[----:B-1----:R-:W-:Y:S02]  /*6320*/  VIADD R2, R2, 0x70 ;  /* 0x0000007002027836 */ /* 0x002fe40000000000 */
[----:B------:R-:W-:Y:S02]  /*6330*/  IMAD.U32 R0, RZ, RZ, UR45 ;  /* 0x0000002dff007e24 */ /* 0x000fe4000f8e00ff */
[----:B------:R-:W-:Y:S03]  /*6340*/  VIADD R82, R82, 0x1 ;  /* 0x0000000152527836 */ /* 0x000fe60000000000 */
[----:B------:R-:W-:Y:S05]  /*6350*/  PRMT R0, R0, 0x654, R2 ;  /* 0x0000065400007816 */ /* 0x000fea0000000002 */
[----:B------:R1:W2:Y:S04]  /*6360*/  @P1 LDS.128 R48, [R5+UR44+0x200] ;  /* 0x0002002c05301984 */ /* 0x0002a80008000c00 */
[----:B------:R1:W4:Y:S01]  /*6370*/  @P1 LDS.128 R44, [R4+0x210] ;  /* 0x00021000042c1984 */ /* 0x0003220000000c00 */
[C---:B------:R-:W-:Y:S01]  /*6380*/  ISETP.NE.AND P1, PT, R82.reuse, 0x4, PT ;  /* 0x000000045200780c */ /* 0x040fe20003f25270 */
[----:B------:R-:W-:Y:S01]  /*6390*/  @!PT LDS RZ, [RZ] ;  /* 0x00000000fffff984 */ /* 0x000fe20000000800 */
[----:B------:R-:W-:Y:S01]  /*63a0*/  @!PT LDS RZ, [RZ] ;  /* 0x00000000fffff984 */ /* 0x000fe20000000800 */
[----:B------:R-:W-:Y:S01]  /*63b0*/  @!PT LDS RZ, [RZ] ;  /* 0x00000000fffff984 */ /* 0x000fe20000000800 */
[----:B------:R-:W-:Y:S01]  /*63c0*/  @!PT LDS RZ, [RZ] ;  /* 0x00000000fffff984 */ /* 0x000fe20000000800 */
[----:B------:R5:W-:Y:S06]  /*63d0*/  MEMBAR.ALL.CTA ;  /* 0x0000000000007992 */ /* 0x000bec0000008000 */
[----:B-----5:R-:W5:Y:S01]  /*63e0*/  FENCE.VIEW.ASYNC.S ;  /* 0x00000000000073c6 */ /* 0x020f620000000000 */
[----:B------:R-:W-:Y:S01]  /*63f0*/  SEL R82, R82, RZ, P1 ;  /* 0x000000ff52527207 */ /* 0x000fe20000800000 */
[----:B-----5:R5:W-:Y:S02]  /*6400*/  SYNCS.ARRIVE.TRANS64.RED.A1T0 RZ, [R0+URZ], RZ ;  /* 0x000000ff00ff79a7 */ /* 0x020be400081004ff */
[----:B-----5:R-:W-:Y:S04]  /*6410*/  SEL R0, RZ, 0x1, P1 ;  /* 0x00000001ff007807 */ /* 0x020fe80000800000 */
[----:B-12---:R-:W-:Y:S02]  /*6420*/  LOP3.LUT R81, R81, R0, RZ, 0x3c, !PT ;  /* 0x0000000051517212 */ /* 0x006fe400078e3cff */
.L_x_99:
[----:B------:R-:W-:Y:S05]  /*6430*/  BSYNC B1 ;  /* 0x0000000000017941 */ /* 0x000fea0003800000 */
.L_x_98:
[----:B------:R-:W-:Y:S04]  /*6440*/  SHF.R.U32.HI R0, RZ, 0x15, R39 ;  /* 0x00000015ff007819 */ /* 0x000fe80000011627 */
[----:B------:R-:W-:Y:S01]  /*6450*/  LOP3.LUT P1, RZ, R0, 0x3, R75, 0x48, !PT ;  /* 0x0000000300ff7812 */ /* 0x000fe2000782484b */
[----:B------:R-:W-:Y:S01]  /*6460*/  @!UPT UIADD3 URZ, UPT, UPT, URZ, URZ, URZ ;  /* 0x000000fffffff290 */ /* 0x000fe2000fffe0ff */
[----:B---3--:R-:W-:Y:S11]  /*6470*/  @P0 BRA `(.L_x_103) ;  /* 0x0000000000080947 */ /* 0x008ff60003800000 */
[----:B------:R-:W1:Y:S02]  /*6480*/  SYNCS.PHASECHK.TRANS64.TRYWAIT P0, [R52+URZ+0xc0], R3 ;  /* 0x0000c003340075a7 */ /* 0x000e6400080011ff */
[----:B-1----:R-:W-:Y:S05]  /*6490*/  @!P0 BRA `(.L_x_104) ;  /* 0x0000003c00ec8947 */ /* 0x002fea0003800000 */
.L_x_103:
[----:B------:R-:W-:Y:S05]  /*64a0*/  @!P1 BRA `(.L_x_105) ;  /* 0x0000000000409947 */ /* 0x000fea0003800000 */
[----:B------:R-:W2:Y:S01]  /*64b0*/  LDCU.64 UR8, c[0x4][0x78] ;  /* 0x01000f00ff0877ac */ /* 0x000ea20008000a00 */
[----:B-1----:R-:W-:Y:S01]  /*64c0*/  MOV R3, 0x0 ;  /* 0x0000000000037802 */ /* 0x002fe20000000f00 */
[----:B------:R-:W-:Y:S02]  /*64d0*/  HFMA2 R12, -RZ, RZ, 0, 5.9604644775390625e-08 ;  /* 0x00000001ff0c7431 */ /* 0x000fe400000001ff */
[----:B------:R-:W-:Y:S02]  /*64e0*/  IMAD.MOV.U32 R8, RZ, RZ, 0x192 ;  /* 0x00000192ff087424 */ /* 0x000fe400078e00ff */
[----:B------:R-:W-:Y:S01]  /*64f0*/  IMAD.MOV.U32 R13, RZ, RZ, RZ ;  /* 0x000000ffff0d7224 */ /* 0x000fe200078e00ff */
[----:B------:R-:W1:Y:S01]  /*6500*/  LDCU.64 UR6, c[0x4][0x80] ;  /* 0x01001000ff0677ac */ /* 0x000e620008000a00 */
[----:B------:R-:W3:Y:S01]  /*6510*/  LDC.64 R2, c[0x4][R3] ;  /* 0x0100000003027b82 */ /* 0x000ee20000000a00 */
[----:B------:R-:W5:Y:S01]  /*6520*/  LDCU.64 UR4, c[0x4][0x18] ;  /* 0x01000300ff0477ac */ /* 0x000f620008000a00 */
[----:B--2---:R-:W-:Y:S01]  /*6530*/  MOV R5, UR9 ;  /* 0x0000000900057c02 */ /* 0x004fe20008000f00 */
[----:B------:R-:W-:Y:S01]  /*6540*/  IMAD.U32 R4, RZ, RZ, UR8 ;  /* 0x00000008ff047e24 */ /* 0x000fe2000f8e00ff */
[----:B-1----:R-:W-:Y:S01]  /*6550*/  MOV R7, UR7 ;  /* 0x0000000700077c02 */ /* 0x002fe20008000f00 */
[----:B------:R-:W-:Y:S01]  /*6560*/  IMAD.U32 R6, RZ, RZ, UR6 ;  /* 0x00000006ff067e24 */ /* 0x000fe2000f8e00ff */
[----:B-----5:R-:W-:Y:S01]  /*6570*/  MOV R11, UR5 ;  /* 0x00000005000b7c02 */ /* 0x020fe20008000f00 */
[----:B------:R-:W-:Y:S02]  /*6580*/  IMAD.U32 R10, RZ, RZ, UR4 ;  /* 0x00000004ff0a7e24 */ /* 0x000fe4000f8e00ff */
[----:B------:R-:W-:Y:S07]  /*6590*/  LEPC R20, `(.L_x_105) ;  /* 0x000000001014794e */ /* 0x000fee0000000000 */
[----:B---34-:R-:W-:Y:S05]  /*65a0*/  CALL.ABS.NOINC R2 ;  /* 0x0000000002007343 */ /* 0x018fea0003c00000 */
.L_x_105:
[----:B------:R-:W-:Y:S05]  /*65b0*/  WARPSYNC.ALL ;  /* 0x0000000000007948 */ /* 0x000fea0003800000 */
[----:B------:R-:W-:Y:S01]  /*65c0*/  R2UR UR4, R39 ;  /* 0x00000000270472ca */ /* 0x000fe200000e0000 */
[----:B------:R-:W-:Y:S01]  /*65d0*/  BSSY.RECONVERGENT B0, `(.L_x_106) ;  /* 0x00000a0000007945 */ /* 0x000fe20003800200 */
[C---:B------:R-:W-:Y:S02]  /*65e0*/  SHF.L.U32 R2, R48.reuse, 0x10, RZ ;  /* 0x0000001030027819 */ /* 0x040fe400000006ff */
[C---:B-1----:R-:W-:Y:S02]  /*65f0*/  PRMT R3, R48.reuse, 0x8880, RZ ;  /* 0x0000888030037816 */ /* 0x042fe400000000ff */
[----:B------:R-:W-:Y:S02]  /*6600*/  SHF.L.U32 R41, R48, 0x8, RZ ;  /* 0x0000000830297819 */ /* 0x000fe400000006ff */
[----:B------:R-:W-:Y:S02]  /*6610*/  SHF.L.U32 R42, R49, 0x10, RZ ;  /* 0x00000010312a7819 */ /* 0x000fe400000006ff */
[----:B------:R-:W-:Y:S02]  /*6620*/  IADD3 R60, PT, PT, R69, UR44, RZ ;  /* 0x0000002c453c7c10 */ /* 0x000fe4000fffe0ff */
[----:B------:R-:W-:Y:S01]  /*6630*/  SHF.R.S32.HI R42, RZ, 0x18, R42 ;  /* 0x00000018ff2a7819 */ /* 0x000fe2000001142a */
[----:B------:R-:W-:Y:S01]  /*6640*/  LDTM.16dp32bit_t0_t15.x32 R4, tmem[UR4] ;  /* 0x00000004000479ee */ /* 0x000fe20008a80000 */
[----:B------:R-:W1:Y:S01]  /*6650*/  LDTM.16dp32bit_t16_t31.x32 R4, tmem[UR4+0x20] ;  /* 0x00002004000479ee */ /* 0x000e620008aa0000 */
[----:B------:R-:W-:Y:S02]  /*6660*/  SHF.L.U32 R55, R80, 0x4, RZ ;  /* 0x0000000450377819 */ /* 0x000fe400000006ff */
[----:B------:R-:W-:Y:S02]  /*6670*/  ISETP.NE.AND P0, PT, R87, RZ, PT ;  /* 0x000000ff5700720c */ /* 0x000fe40003f05270 */
[----:B------:R-:W-:Y:S02]  /*6680*/  IADD3 R89, PT, PT, R60, R55, RZ ;  /* 0x000000373c597210 */ /* 0x000fe40007ffe0ff */
[----:B------:R-:W-:Y:S01]  /*6690*/  ISETP.NE.AND P6, PT, R61, RZ, PT ;  /* 0x000000ff3d00720c */ /* 0x000fe20003fc5270 */
[C---:B-1----:R-:W-:Y:S01]  /*66a0*/  IMAD R0, R38.reuse, R4, RZ ;  /* 0x0000000426007224 */ /* 0x042fe200078e02ff */
[----:B------:R-:W-:Y:S01]  /*66b0*/  SHF.R.S32.HI R4, RZ, 0x18, R2 ;  /* 0x00000018ff047819 */ /* 0x000fe20000011402 */
[C---:B------:R-:W-:Y:S01]  /*66c0*/  IMAD R2, R38.reuse, R5, RZ ;  /* 0x0000000526027224 */ /* 0x040fe200078e02ff */
[----:B------:R-:W-:Y:S01]  /*66d0*/  SHF.R.S32.HI R5, RZ, 0x18, R41 ;  /* 0x00000018ff057819 */ /* 0x000fe20000011429 */
[----:B------:R-:W-:Y:S01]  /*66e0*/  IMAD R0, R3, R40, R0 ;  /* 0x0000002803007224 */ /* 0x000fe200078e0200 */
[----:B------:R-:W-:Y:S01]  /*66f0*/  PRMT R41, R49, 0x8880, RZ ;  /* 0x0000888031297816 */ /* 0x000fe200000000ff */
[----:B------:R-:W-:Y:S02]  /*6700*/  IMAD R3, R38, R6, RZ ;  /* 0x0000000626037224 */ /* 0x000fe400078e02ff */
[-C--:B------:R-:W-:Y:S01]  /*6710*/  IMAD R2, R4, R40.reuse, R2 ;  /* 0x0000002804027224 */ /* 0x080fe200078e0202 */
[----:B------:R-:W-:Y:S01]  /*6720*/  SHF.R.S32.HI R4, RZ, 0x18, R48 ;  /* 0x00000018ff047819 */ /* 0x000fe20000011430 */
[----:B------:R-:W-:Y:S02]  /*6730*/  IMAD R7, R38, R7, RZ ;  /* 0x0000000726077224 */ /* 0x000fe400078e02ff */
[-C--:B------:R-:W-:Y:S02]  /*6740*/  IMAD R3, R5, R40.reuse, R3 ;  /* 0x0000002805037224 */ /* 0x080fe400078e0203 */
[----:B------:R-:W-:Y:S02]  /*6750*/  IMAD R7, R4, R40, R7 ;  /* 0x0000002804077224 */ /* 0x000fe400078e0207 */
[C---:B------:R-:W-:Y:S02]  /*6760*/  IMAD R6, R38.reuse, R11, RZ ;  /* 0x0000000b26067224 */ /* 0x040fe400078e02ff */
[C---:B------:R-:W-:Y:S01]  /*6770*/  IMAD R11, R38.reuse, R16, RZ ;  /* 0x00000010260b7224 */ /* 0x040fe200078e02ff */
[----:B------:R-:W-:Y:S01]  /*6780*/  I2IP.S8.S32.SAT R56, R7, R3, RZ ;  /* 0x0000000307387239 */ /* 0x000fe200000014ff */
[C---:B------:R-:W-:Y:S02]  /*6790*/  IMAD R16, R38.reuse, R21, RZ ;  /* 0x0000001526107224 */ /* 0x040fe400078e02ff */
[----:B------:R-:W-:Y:S01]  /*67a0*/  IMAD R21, R38, R26, RZ ;  /* 0x0000001a26157224 */ /* 0x000fe200078e02ff */
[----:B------:R-:W-:Y:S01]  /*67b0*/  I2IP.S8.S32.SAT R56, R2, R0, R56 ;  /* 0x0000000002387239 */ /* 0x000fe20000001438 */
[C---:B------:R-:W-:Y:S01]  /*67c0*/  IMAD R26, R38.reuse, R31, RZ ;  /* 0x0000001f261a7224 */ /* 0x040fe200078e02ff */
[----:B------:R-:W-:Y:S01]  /*67d0*/  SHF.R.S32.HI R2, RZ, 0x18, R49 ;  /* 0x00000018ff027819 */ /* 0x000fe20000011431 */
[C---:B------:R-:W-:Y:S02]  /*67e0*/  IMAD R3, R38.reuse, R8, RZ ;  /* 0x0000000826037224 */ /* 0x040fe400078e02ff */
[----:B------:R-:W-:Y:S02]  /*67f0*/  IMAD.SHL.U32 R31, R49, 0x100, RZ ;  /* 0x00000100311f7824 */ /* 0x000fe400078e00ff */
[C---:B------:R-:W-:Y:S02]  /*6800*/  IMAD R8, R38.reuse, R13, RZ ;  /* 0x0000000d26087224 */ /* 0x040fe400078e02ff */
[C---:B------:R-:W-:Y:S01]  /*6810*/  IMAD R13, R38.reuse, R18, RZ ;  /* 0x00000012260d7224 */ /* 0x040fe200078e02ff */
[----:B------:R-:W-:Y:S01]  /*6820*/  SHF.R.S32.HI R0, RZ, 0x18, R31 ;  /* 0x00000018ff007819 */ /* 0x000fe2000001141f */
[----:B------:R-:W-:Y:S01]  /*6830*/  IMAD R18, R38, R23, RZ ;  /* 0x0000001726127224 */ /* 0x000fe200078e02ff */
[----:B------:R-:W-:Y:S01]  /*6840*/  SHF.L.U32 R31, R50, 0x10, RZ ;  /* 0x00000010321f7819 */ /* 0x000fe200000006ff */
[C---:B------:R-:W-:Y:S02]  /*6850*/  IMAD R4, R38.reuse, R9, RZ ;  /* 0x0000000926047224 */ /* 0x040fe400078e02ff */
[C---:B------:R-:W-:Y:S01]  /*6860*/  IMAD R23, R38.reuse, R28, RZ ;  /* 0x0000001c26177224 */ /* 0x040fe200078e02ff */
[----:B------:R-:W-:Y:S01]  /*6870*/  SHF.R.S32.HI R31, RZ, 0x18, R31 ;  /* 0x00000018ff1f7819 */ /* 0x000fe2000001141f */
[C---:B------:R-:W-:Y:S02]  /*6880*/  IMAD R7, R38.reuse, R12, RZ ;  /* 0x0000000c26077224 */ /* 0x040fe400078e02ff */
[----:B------:R-:W-:Y:S01]  /*6890*/  IMAD R28, R38, R33, RZ ;  /* 0x00000021261c7224 */ /* 0x000fe200078e02ff */
[----:B------:R-:W-:Y:S01]  /*68a0*/  PRMT R33, R50, 0x8880, RZ ;  /* 0x0000888032217816 */ /* 0x000fe200000000ff */
[----:B------:R-:W-:Y:S02]  /*68b0*/  IMAD R3, R41, R40, R3 ;  /* 0x0000002829037224 */ /* 0x000fe400078e0203 */
[C---:B------:R-:W-:Y:S02]  /*68c0*/  IMAD R12, R38.reuse, R17, RZ ;  /* 0x00000011260c7224 */ /* 0x040fe400078e02ff */
[C---:B------:R-:W-:Y:S02]  /*68d0*/  IMAD R5, R38.reuse, R10, RZ ;  /* 0x0000000a26057224 */ /* 0x040fe400078e02ff */
[----:B------:R-:W-:Y:S02]  /*68e0*/  IMAD R17, R38, R22, RZ ;  /* 0x0000001626117224 */ /* 0x000fe400078e02ff */
[----:B------:R-:W-:Y:S02]  /*68f0*/  IMAD R4, R42, R40, R4 ;  /* 0x000000282a047224 */ /* 0x000fe400078e0204 */
[C---:B------:R-:W-:Y:S02]  /*6900*/  IMAD R22, R38.reuse, R27, RZ ;  /* 0x0000001b26167224 */ /* 0x040fe400078e02ff */
[----:B------:R-:W-:Y:S01]  /*6910*/  IMAD R27, R38, R32, RZ ;  /* 0x00000020261b7224 */ /* 0x000fe200078e02ff */
[----:B------:R-:W-:Y:S01]  /*6920*/  SHF.L.U32 R32, R50, 0x8, RZ ;  /* 0x0000000832207819 */ /* 0x000fe200000006ff */
[-C--:B------:R-:W-:Y:S02]  /*6930*/  IMAD R5, R0, R40.reuse, R5 ;  /* 0x0000002800057224 */ /* 0x080fe400078e0205 */
[----:B------:R-:W-:Y:S01]  /*6940*/  IMAD.MOV.U32 R0, RZ, RZ, R33 ;  /* 0x000000ffff007224 */ /* 0x000fe200078e0021 */
[----:B------:R-:W-:Y:S01]  /*6950*/  SHF.R.S32.HI R32, RZ, 0x18, R32 ;  /* 0x00000018ff207819 */ /* 0x000fe20000011420 */
[-C--:B------:R-:W-:Y:S01]  /*6960*/  IMAD R6, R2, R40.reuse, R6 ;  /* 0x0000002802067224 */ /* 0x080fe200078e0206 */
[----:B------:R-:W-:Y:S01]  /*6970*/  SHF.R.S32.HI R2, RZ, 0x18, R50 ;  /* 0x00000018ff027819 */ /* 0x000fe20000011432 */
[----:B------:R-:W-:Y:S01]  /*6980*/  IMAD R7, R0, R40, R7 ;  /* 0x0000002800077224 */ /* 0x000fe200078e0207 */
[----:B------:R-:W-:Y:S01]  /*6990*/  PRMT R0, R51, 0x8880, RZ ;  /* 0x0000888033007816 */ /* 0x000fe200000000ff */
[----:B------:R-:W-:Y:S01]  /*69a0*/  IMAD R9, R38, R14, RZ ;  /* 0x0000000e26097224 */ /* 0x000fe200078e02ff */
[----:B------:R-:W-:Y:S01]  /*69b0*/  I2IP.S8.S32.SAT R6, R6, R5, RZ ;  /* 0x0000000506067239 */ /* 0x000fe200000014ff */
[-C--:B------:R-:W-:Y:S01]  /*69c0*/  IMAD R8, R31, R40.reuse, R8 ;  /* 0x000000281f087224 */ /* 0x080fe200078e0208 */
[C---:B------:R-:W-:Y:S01]  /*69d0*/  SHF.L.U32 R31, R51.reuse, 0x8, RZ ;  /* 0x00000008331f7819 */ /* 0x040fe200000006ff */
[----:B------:R-:W-:Y:S01]  /*69e0*/  IMAD R10, R38, R15, RZ ;  /* 0x0000000f260a7224 */ /* 0x000fe200078e02ff */
[----:B------:R-:W-:Y:S01]  /*69f0*/  I2IP.S8.S32.SAT R57, R4, R3, R6 ;  /* 0x0000000304397239 */ /* 0x000fe20000001406 */
[-C--:B------:R-:W-:Y:S01]  /*6a00*/  IMAD R9, R32, R40.reuse, R9 ;  /* 0x0000002820097224 */ /* 0x080fe200078e0209 */
[----:B------:R-:W-:Y:S01]  /*6a10*/  SHF.R.S32.HI R5, RZ, 0x18, R31 ;  /* 0x00000018ff057819 */ /* 0x000fe2000001141f */
[-C--:B------:R-:W-:Y:S01]  /*6a20*/  IMAD R10, R2, R40.reuse, R10 ;  /* 0x00000028020a7224 */ /* 0x080fe200078e020a */
[----:B------:R-:W-:Y:S01]  /*6a30*/  SHF.L.U32 R2, R51, 0x10, RZ ;  /* 0x0000001033027819 */ /* 0x000fe200000006ff */
[----:B------:R-:W-:Y:S01]  /*6a40*/  IMAD R11, R0, R40, R11 ;  /* 0x00000028000b7224 */ /* 0x000fe200078e020b */
[----:B------:R-:W-:Y:S01]  /*6a50*/  SHF.R.S32.HI R0, RZ, 0x18, R51 ;  /* 0x00000018ff007819 */ /* 0x000fe20000011433 */
[C---:B------:R-:W-:Y:S01]  /*6a60*/  IMAD R15, R38.reuse, R20, RZ ;  /* 0x00000014260f7224 */ /* 0x040fe200078e02ff */
[----:B------:R-:W-:Y:S01]  /*6a70*/  SHF.R.S32.HI R2, RZ, 0x18, R2 ;  /* 0x00000018ff027819 */ /* 0x000fe20000011402 */
[C---:B------:R-:W-:Y:S01]  /*6a80*/  IMAD R14, R38.reuse, R19, RZ ;  /* 0x00000013260e7224 */ /* 0x040fe200078e02ff */
[C---:B----4-:R-:W-:Y:S01]  /*6a90*/  SHF.L.U32 R4, R45.reuse, 0x10, RZ ;  /* 0x000000102d047819 */ /* 0x050fe200000006ff */
[----:B------:R-:W-:Y:S01]  /*6aa0*/  IMAD R19, R38, R24, RZ ;  /* 0x0000001826137224 */ /* 0x000fe200078e02ff */
[----:B------:R-:W-:Y:S01]  /*6ab0*/  PRMT R3, R45, 0x8880, RZ ;  /* 0x000088802d037816 */ /* 0x000fe200000000ff */
[-C--:B------:R-:W-:Y:S01]  /*6ac0*/  IMAD R12, R2, R40.reuse, R12 ;  /* 0x00000028020c7224 */ /* 0x080fe200078e020c */
[----:B------:R-:W-:Y:S01]  /*6ad0*/  PRMT R2, R44, 0x8880, RZ ;  /* 0x000088802c027816 */ /* 0x000fe200000000ff */
[-C--:B------:R-:W-:Y:S01]  /*6ae0*/  IMAD R13, R5, R40.reuse, R13 ;  /* 0x00000028050d7224 */ /* 0x080fe200078e020d */
[----:B------:R-:W-:Y:S01]  /*6af0*/  SHF.R.S32.HI R4, RZ, 0x18, R4 ;  /* 0x00000018ff047819 */ /* 0x000fe20000011404 */
[----:B------:R-:W-:Y:S01]  /*6b00*/  IMAD R14, R0, R40, R14 ;  /* 0x00000028000e7224 */ /* 0x000fe200078e020e */
[----:B------:R-:W-:Y:S01]  /*6b10*/  MOV R0, R2 ;  /* 0x0000000200007202 */ /* 0x000fe20000000f00 */
[----:B------:R-:W-:Y:S01]  /*6b20*/  IMAD.U32 R5, R44, 0x10000, RZ ;  /* 0x000100002c057824 */ /* 0x000fe200078e00ff */
[----:B------:R-:W-:Y:S01]  /*6b30*/  I2IP.S8.S32.SAT R9, R10, R9, RZ ;  /* 0x000000090a097239 */ /* 0x000fe200000014ff */
[----:B------:R-:W-:Y:S01]  /*6b40*/  IMAD R20, R38, R25, RZ ;  /* 0x0000001926147224 */ /* 0x000fe200078e02ff */
[----:B------:R-:W-:Y:S01]  /*6b50*/  I2IP.S8.S32.SAT R13, R14, R13, RZ ;  /* 0x0000000d0e0d7239 */ /* 0x000fe200000014ff */
[----:B------:R-:W-:Y:S01]  /*6b60*/  IMAD R15, R0, R40, R15 ;  /* 0x00000028000f7224 */ /* 0x000fe200078e020f */
[----:B------:R-:W-:Y:S01]  /*6b70*/  SHF.R.S32.HI R2, RZ, 0x18, R5 ;  /* 0x00000018ff027819 */ /* 0x000fe20000011405 */
[----:B------:R-:W-:Y:S01]  /*6b80*/  IMAD R24, R38, R29, RZ ;  /* 0x0000001d26187224 */ /* 0x000fe200078e02ff */
[----:B------:R-:W-:Y:S01]  /*6b90*/  SHF.L.U32 R0, R44, 0x8, RZ ;  /* 0x000000082c007819 */ /* 0x000fe200000006ff */
[----:B------:R-:W-:Y:S01]  /*6ba0*/  IMAD R25, R38, R30, RZ ;  /* 0x0000001e26197224 */ /* 0x000fe200078e02ff */
[----:B------:R-:W-:Y:S01]  /*6bb0*/  I2IP.S8.S32.SAT R58, R8, R7, R9 ;  /* 0x00000007083a7239 */ /* 0x000fe20000001409 */
[----:B------:R-:W-:Y:S01]  /*6bc0*/  IMAD R16, R2, R40, R16 ;  /* 0x0000002802107224 */ /* 0x000fe200078e0210 */
[----:B------:R-:W-:Y:S01]  /*6bd0*/  SHF.R.S32.HI R0, RZ, 0x18, R0 ;  /* 0x00000018ff007819 */ /* 0x000fe20000011400 */
[----:B------:R-:W-:Y:S01]  /*6be0*/  IMAD R29, R38, R34, RZ ;  /* 0x00000022261d7224 */ /* 0x000fe200078e02ff */
[----:B------:R-:W-:Y:S01]  /*6bf0*/  SHF.R.S32.HI R2, RZ, 0x18, R44 ;  /* 0x00000018ff027819 */ /* 0x000fe2000001142c */
[----:B------:R-:W-:Y:S01]  /*6c00*/  IMAD.SHL.U32 R5, R45, 0x100, RZ ;  /* 0x000001002d057824 */ /* 0x000fe200078e00ff */
[----:B------:R-:W-:Y:S01]  /*6c10*/  I2IP.S8.S32.SAT R59, R12, R11, R13 ;  /* 0x0000000b0c3b7239 */ /* 0x000fe2000000140d */
[-C--:B------:R-:W-:Y:S02]  /*6c20*/  IMAD R17, R0, R40.reuse, R17 ;  /* 0x0000002800117224 */ /* 0x080fe400078e0211 */
[-C--:B------:R-:W-:Y:S01]  /*6c30*/  IMAD R18, R2, R40.reuse, R18 ;  /* 0x0000002802127224 */ /* 0x080fe200078e0212 */
[----:B------:R-:W-:Y:S01]  /*6c40*/  SHF.R.S32.HI R0, RZ, 0x18, R5 ;  /* 0x00000018ff007819 */ /* 0x000fe20000011405 */
[-C--:B------:R-:W-:Y:S01]  /*6c50*/  IMAD R19, R3, R40.reuse, R19 ;  /* 0x0000002803137224 */ /* 0x080fe200078e0213 */
[----:B------:R-:W-:Y:S01]  /*6c60*/  SHF.R.S32.HI R2, RZ, 0x18, R45 ;  /* 0x00000018ff027819 */ /* 0x000fe2000001142d */
[-C--:B------:R-:W-:Y:S01]  /*6c70*/  IMAD R20, R4, R40.reuse, R20 ;  /* 0x0000002804147224 */ /* 0x080fe200078e0214 */
[----:B------:R-:W-:Y:S01]  /*6c80*/  SHF.L.U32 R4, R46, 0x10, RZ ;  /* 0x000000102e047819 */ /* 0x000fe200000006ff */
[-C--:B------:R-:W-:Y:S01]  /*6c90*/  IMAD R21, R0, R40.reuse, R21 ;  /* 0x0000002800157224 */ /* 0x080fe200078e0215 */
[C---:B------:R-:W-:Y:S01]  /*6ca0*/  PRMT R0, R46.reuse, 0x8880, RZ ;  /* 0x000088802e007816 */ /* 0x040fe200000000ff */
[----:B------:R1:W-:Y:S01]  /*6cb0*/  STS.128 [R69+UR44+0x4200], R56 ;  /* 0x0042003845007988 */ /* 0x0003e20008000c2c */
[----:B------:R-:W-:Y:S01]  /*6cc0*/  SHF.L.U32 R3, R46, 0x8, RZ ;  /* 0x000000082e037819 */ /* 0x000fe200000006ff */
[-C--:B------:R-:W-:Y:S01]  /*6cd0*/  IMAD R22, R2, R40.reuse, R22 ;  /* 0x0000002802167224 */ /* 0x080fe200078e0216 */
[----:B------:R-:W-:Y:S01]  /*6ce0*/  SHF.R.S32.HI R2, RZ, 0x18, R4 ;  /* 0x00000018ff027819 */ /* 0x000fe20000011404 */
[-C--:B------:R-:W-:Y:S01]  /*6cf0*/  IMAD R23, R0, R40.reuse, R23 ;  /* 0x0000002800177224 */ /* 0x080fe200078e0217 */
[----:B------:R-:W-:Y:S01]  /*6d00*/  SHF.R.S32.HI R3, RZ, 0x18, R3 ;  /* 0x00000018ff037819 */ /* 0x000fe20000011403 */
[----:B------:R-:W-:Y:S01]  /*6d10*/  IMAD R30, R38, R35, RZ ;  /* 0x00000023261e7224 */ /* 0x000fe200078e02ff */
[----:B------:R-:W-:Y:S01]  /*6d20*/  SHF.R.S32.HI R0, RZ, 0x18, R46 ;  /* 0x00000018ff007819 */ /* 0x000fe2000001142e */
[-C--:B------:R-:W-:Y:S01]  /*6d30*/  IMAD R24, R2, R40.reuse, R24 ;  /* 0x0000002802187224 */ /* 0x080fe200078e0218 */
[----:B------:R-:W-:Y:S01]  /*6d40*/  PRMT R2, R47, 0x8880, RZ ;  /* 0x000088802f027816 */ /* 0x000fe200000000ff */
[-C--:B------:R-:W-:Y:S01]  /*6d50*/  IMAD R25, R3, R40.reuse, R25 ;  /* 0x0000002803197224 */ /* 0x080fe200078e0219 */
[C---:B------:R-:W-:Y:S01]  /*6d60*/  SHF.L.U32 R3, R47.reuse, 0x10, RZ ;  /* 0x000000102f037819 */ /* 0x040fe200000006ff */
[----:B------:R-:W-:Y:S01]  /*6d70*/  IMAD.SHL.U32 R4, R47, 0x100, RZ ;  /* 0x000001002f047824 */ /* 0x000fe200078e00ff */
[----:B------:R-:W-:Y:S01]  /*6d80*/  SHF.R.S32.HI R5, RZ, 0x18, R47 ;  /* 0x00000018ff057819 */ /* 0x000fe2000001142f */
[-C--:B------:R-:W-:Y:S01]  /*6d90*/  IMAD R26, R0, R40.reuse, R26 ;  /* 0x00000028001a7224 */ /* 0x080fe200078e021a */
[----:B------:R-:W-:Y:S01]  /*6da0*/  SHF.R.S32.HI R3, RZ, 0x18, R3 ;  /* 0x00000018ff037819 */ /* 0x000fe20000011403 */
[-C--:B------:R-:W-:Y:S01]  /*6db0*/  IMAD R27, R2, R40.reuse, R27 ;  /* 0x00000028021b7224 */ /* 0x080fe200078e021b */
[----:B------:R-:W-:Y:S02]  /*6dc0*/  SHF.R.S32.HI R4, RZ, 0x18, R4 ;  /* 0x00000018ff047819 */ /* 0x000fe40000011404 */
[----:B------:R-:W-:Y:S01]  /*6dd0*/  I2IP.S8.S32.SAT R17, R18, R17, RZ ;  /* 0x0000001112117239 */ /* 0x000fe200000014ff */
[-C--:B------:R-:W-:Y:S01]  /*6de0*/  IMAD R28, R3, R40.reuse, R28 ;  /* 0x00000028031c7224 */ /* 0x080fe200078e021c */
[----:B------:R-:W-:Y:S01]  /*6df0*/  I2IP.S8.S32.SAT R21, R22, R21, RZ ;  /* 0x0000001516157239 */ /* 0x000fe200000014ff */
[-C--:B------:R-:W-:Y:S01]  /*6e00*/  IMAD R29, R4, R40.reuse, R29 ;  /* 0x00000028041d7224 */ /* 0x080fe200078e021d */
[----:B------:R-:W-:Y:S01]  /*6e10*/  I2IP.S8.S32.SAT R16, R16, R15, R17 ;  /* 0x0000000f10107239 */ /* 0x000fe20000001411 */
[----:B------:R-:W-:Y:S01]  /*6e20*/  IMAD R30, R5, R40, R30 ;  /* 0x00000028051e7224 */ /* 0x000fe200078e021e */
[----:B------:R-:W-:Y:S02]  /*6e30*/  I2IP.S8.S32.SAT R17, R20, R19, R21 ;  /* 0x0000001314117239 */ /* 0x000fe40000001415 */
[----:B------:R-:W-:Y:S02]  /*6e40*/  I2IP.S8.S32.SAT R18, R26, R25, RZ ;  /* 0x000000191a127239 */ /* 0x000fe400000014ff */
[----:B------:R-:W-:Y:S02]  /*6e50*/  I2IP.S8.S32.SAT R19, R30, R29, RZ ;  /* 0x0000001d1e137239 */ /* 0x000fe400000014ff */
[----:B------:R-:W-:Y:S02]  /*6e60*/  I2IP.S8.S32.SAT R18, R24, R23, R18 ;  /* 0x0000001718127239 */ /* 0x000fe40000001412 */
[----:B------:R-:W-:Y:S02]  /*6e70*/  I2IP.S8.S32.SAT R19, R28, R27, R19 ;  /* 0x0000001b1c137239 */ /* 0x000fe40000001413 */
[----:B------:R-:W-:Y:S02]  /*6e80*/  LEA R0, R82, UR44, 0x3 ;  /* 0x0000002c52007c11 */ /* 0x000fe4000f8e18ff */
[----:B------:R-:W-:Y:S01]  /*6e90*/  @P6 SHF.L.U32 R2, R81, 0x1f, RZ ;  /* 0x0000001f51026819 */ /* 0x000fe200000006ff */
[----:B------:R1:W-:Y:S01]  /*6ea0*/  STS.128 [R89+0x4210], R16 ;  /* 0x0042101059007388 */ /* 0x0003e20000000c00 */
[----:B------:R-:W-:Y:S01]  /*6eb0*/  @!PT LDS RZ, [RZ] ;  /* 0x00000000fffff984 */ /* 0x000fe20000000800 */
[----:B------:R-:W-:Y:S01]  /*6ec0*/  @!PT LDS RZ, [RZ] ;  /* 0x00000000fffff984 */ /* 0x000fe20000000800 */
[----:B------:R-:W-:Y:S01]  /*6ed0*/  @!PT LDS RZ, [RZ] ;  /* 0x00000000fffff984 */ /* 0x000fe20000000800 */
[----:B------:R-:W-:Y:S01]  /*6ee0*/  @!PT LDS RZ, [RZ] ;  /* 0x00000000fffff984 */ /* 0x000fe20000000800 */
[----:B------:R2:W-:Y:S07]  /*6ef0*/  MEMBAR.ALL.CTA ;  /* 0x0000000000007992 */ /* 0x0005ee0000008000 */
[----:B--2---:R-:W2:Y:S02]  /*6f00*/  FENCE.VIEW.ASYNC.S ;  /* 0x00000000000073c6 */ /* 0x004ea40000000000 */
[----:B--2---:R-:W-:Y:S06]  /*6f10*/  BAR.SYNC.DEFER_BLOCKING 0x1, 0x80 ;  /* 0x0042000000007b1d */ /* 0x004fec0000010000 */
[----:B------:R-:W-:Y:S05]  /*6f20*/  @P0 BRA `(.L_x_107) ;  /* 0x0000000000280947 */ /* 0x000fea0003800000 */
[----:B------:R-:W-:Y:S01]  /*6f30*/  UIADD3 UR4, UPT, UPT, UR44, 0x4200, URZ ;  /* 0x000042002c047890 */ /* 0x000fe2000fffe0ff */
[----:B------:R-:W-:Y:S05]  /*6f40*/  UMOV UR51, UR36 ;  /* 0x0000002400337c82 */ /* 0x000fea0008000000 */
[----:B------:R-:W-:Y:S01]  /*6f50*/  MOV R86, UR4 ;  /* 0x0000000400567c02 */ /* 0x000fe20008000f00 */
[----:B------:R-:W-:Y:S03]  /*6f60*/  UIADD3 UR4, UP0, UPT, UR62, 0x680, URZ ;  /* 0x000006803e047890 */ /* 0x000fe6000ff1e0ff */
[----:B------:R-:W-:Y:S01]  /*6f70*/  R2UR UR48, R86 ;  /* 0x00000000563072ca */ /* 0x000fe200000e0000 */
[----:B------:R-:W-:Y:S11]  /*6f80*/  UIADD3.X UR5, UPT, UPT, URZ, UR63, URZ, UP0, !UPT ;  /* 0x0000003fff057290 */ /* 0x000ff600087fe4ff */
[----:B------:R-:W-:Y:S01]  /*6f90*/  @!UPT UIADD3 URZ, UPT, UPT, URZ, URZ, URZ ;  /* 0x000000fffffff290 */ /* 0x000fe2000fffe0ff */
[----:B------:R2:W-:Y:S01]  /*6fa0*/  UTMASTG.3D [UR48], [UR4] ;  /* 0x00000030040073b5 */ /* 0x0005e20008010000 */
[----:B------:R0:W-:Y:S01]  /*6fb0*/  UTMACMDFLUSH ;  /* 0x00000000000079b7 */ /* 0x0001e20000000000 */
[----:B--2---:R-:W-:Y:S04]  /*6fc0*/  DEPBAR.LE SB0, 0x1 ;  /* 0x000080400000791a */ /* 0x004fe80000000000 */
.L_x_107:
[----:B------:R-:W-:Y:S05]  /*6fd0*/  BSYNC.RECONVERGENT B0 ;  /* 0x0000000000007941 */ /* 0x000fea0003800200 */
.L_x_106:
[----:B------:R-:W-:Y:S06]  /*6fe0*/  BAR.SYNC.DEFER_BLOCKING 0x1, 0x80 ;  /* 0x0042000000007b1d */ /* 0x000fec0000010000 */
[----:B------:R-:W2:Y:S01]  /*6ff0*/  @P6 SYNCS.PHASECHK.TRANS64.TRYWAIT P0, [R0+URZ+0x50], R2 ;  /* 0x00005002000065a7 */ /* 0x000ea200080011ff */
[----:B------:R-:W-:Y:S01]  /*7000*/  BSSY B1, `(.L_x_108) ;  /* 0x000001f000017945 */ /* 0x000fe20003800000 */
[----:B--2---:R-:W-:Y:S03]  /*7010*/  @P6 SEL R53, RZ, 0x1, !P0 ;  /* 0x00000001ff356807 */ /* 0x004fe60004000000 */
[----:B------:R-:W-:Y:S05]  /*7020*/  @!P6 BRA `(.L_x_109) ;  /* 0x000000000070e947 */ /* 0x000fea0003800000 */
[----:B------:R-:W-:Y:S01]  /*7030*/  ISETP.NE.AND P1, PT, R54, RZ, PT ;  /* 0x000000ff3600720c */ /* 0x000fe20003f25270 */
[----:B------:R-:W-:Y:S01]  /*7040*/  BSSY B0, `(.L_x_110) ;  /* 0x0000008000007945 */ /* 0x000fe20003800000 */
[----:B------:R-:W-:Y:S11]  /*7050*/  ISETP.NE.AND P0, PT, R53, RZ, PT ;  /* 0x000000ff3500720c */ /* 0x000ff60003f05270 */
[----:B------:R-:W-:Y:S04]  /*7060*/  @P1 IMAD R4, R82, 0x1000, R60 ;  /* 0x0000100052041824 */ /* 0x000fe800078e023c */
[----:B------:R-:W-:Y:S01]  /*7070*/  @P1 IMAD.IADD R3, R55, 0x1, R4 ;  /* 0x0000000137031824 */ /* 0x000fe200078e0204 */
[----:B------:R-:W-:Y:S06]  /*7080*/  @P0 BRA `(.L_x_111) ;  /* 0x00000000000c0947 */ /* 0x000fec0003800000 */
[----:B------:R-:W-:Y:S04]  /*7090*/  SHF.L.U32 R2, R81, 0x1f, RZ ;  /* 0x0000001f51027819 */ /* 0x000fe800000006ff */
[----:B------:R-:W2:Y:S02]  /*70a0*/  SYNCS.PHASECHK.TRANS64.TRYWAIT P0, [R0+URZ+0x50], R2 ;  /* 0x00005002000075a7 */ /* 0x000ea400080011ff */
[----:B--2---:R-:W-:Y:S05]  /*70b0*/  @!P0 BRA `(.L_x_112) ;  /* 0x0000003000f88947 */ /* 0x004fea0003800000 */
.L_x_111:
[----:B------:R-:W-:Y:S05]  /*70c0*/  BSYNC B0 ;  /* 0x0000000000007941 */ /* 0x000fea0003800000 */
.L_x_110:
[----:B------:R-:W-:Y:S01]  /*70d0*/  ISETP.NE.AND P0, PT, R54, RZ, PT ;  /* 0x000000ff3600720c */ /* 0x000fe20003f05270 */
[----:B--2---:R-:W-:Y:S02]  /*70e0*/  VIADD R2, R0, 0x70 ;  /* 0x0000007000027836 */ /* 0x004fe40000000000 */
[----:B------:R-:W-:Y:S02]  /*70f0*/  IMAD.U32 R0, RZ, RZ, UR45 ;  /* 0x0000002dff007e24 */ /* 0x000fe4000f8e00ff */
[----:B------:R-:W-:Y:S03]  /*7100*/  VIADD R82, R82, 0x1 ;  /* 0x0000000152527836 */ /* 0x000fe60000000000 */
[----:B------:R-:W-:Y:S05]  /*7110*/  PRMT R0, R0, 0x654, R2 ;  /* 0x0000065400007816 */ /* 0x000fea0000000002 */
[----:B------:R2:W3:Y:S04]  /*7120*/  @P0 LDS.128 R48, [R4+0x200] ;  /* 0x0002000004300984 */ /* 0x0004e80000000c00 */
        /* <DEDUP_REMOVED lines=11> */
[----:B--23--:R-:W-:Y:S02]  /*71e0*/  LOP3.LUT R81, R81, R0, RZ, 0x3c, !PT ;  /* 0x0000000051517212 */ /* 0x00cfe400078e3cff */
.L_x_109:
[----:B------:R-:W-:Y:S05]  /*71f0*/  BSYNC B1 ;  /* 0x0000000000017941 */ /* 0x000fea0003800000 */
.L_x_108:
[----:B------:R-:W-:Y:S05]  /*7200*/  VIADD R0, R39, 0x40 ;  /* 0x0000004027007836 */ /* 0x000fea0000000000 */
[----:B------:R-:W-:Y:S04]  /*7210*/  SHF.R.U32.HI R0, RZ, 0x15, R0 ;  /* 0x00000015ff007819 */ /* 0x000fe80000011600 */
[----:B------:R-:W-:Y:S11]  /*7220*/  LOP3.LUT P0, RZ, R0, 0x3, R75, 0x48, !PT ;  /* 0x0000000300ff7812 */ /* 0x000ff6000780484b */
[----:B------:R-:W-:Y:S02]  /*7230*/  @!UPT UIADD3 URZ, UPT, UPT, URZ, URZ, URZ ;  /* 0x000000fffffff290 */ /* 0x000fe4000fffe0ff */
[----:B------:R-:W-:Y:S05]  /*7240*/  @!P0 BRA `(.L_x_113) ;  /* 0x0000000000408947 */ /* 0x000fea0003800000 */
[----:B------:R-:W2:Y:S01]  /*7250*/  LDCU.64 UR8, c[0x4][0x78] ;  /* 0x01000f00ff0877ac */ /* 0x000ea20008000a00 */
[----:B------:R-:W-:Y:S01]  /*7260*/  MOV R3, 0x0 ;  /* 0x0000000000037802 */ /* 0x000fe20000000f00 */
[----:B------:R-:W-:Y:S02]  /*7270*/  HFMA2 R12, -RZ, RZ, 0, 5.9604644775390625e-08 ;  /* 0x00000001ff0c7431 */ /* 0x000fe400000001ff */
[----:B------:R-:W-:Y:S02]  /*7280*/  IMAD.MOV.U32 R8, RZ, RZ, 0x192 ;  /* 0x00000192ff087424 */ /* 0x000fe400078e00ff */
[----:B------:R-:W-:Y:S01]  /*7290*/  IMAD.MOV.U32 R13, RZ, RZ, RZ ;  /* 0x000000ffff0d7224 */ /* 0x000fe200078e00ff */
[----:B------:R-:W3:Y:S01]  /*72a0*/  LDCU.64 UR6, c[0x4][0x80] ;  /* 0x01001000ff0677ac */ /* 0x000ee20008000a00 */
[----:B------:R-:W1:Y:S01]  /*72b0*/  LDC.64 R2, c[0x4][R3] ;  /* 0x0100000003027b82 */ /* 0x000e620000000a00 */
[----:B------:R-:W5:Y:S01]  /*72c0*/  LDCU.64 UR4, c[0x4][0x18] ;  /* 0x01000300ff0477ac */ /* 0x000f620008000a00 */
[----:B--2---:R-:W-:Y:S01]  /*72d0*/  MOV R5, UR9 ;  /* 0x0000000900057c02 */ /* 0x004fe20008000f00 */
[----:B------:R-:W-:Y:S01]  /*72e0*/  IMAD.U32 R4, RZ, RZ, UR8 ;  /* 0x00000008ff047e24 */ /* 0x000fe2000f8e00ff */
[----:B---3--:R-:W-:Y:S01]  /*72f0*/  MOV R7, UR7 ;  /* 0x0000000700077c02 */ /* 0x008fe20008000f00 */
[----:B------:R-:W-:Y:S01]  /*7300*/  IMAD.U32 R6, RZ, RZ, UR6 ;  /* 0x00000006ff067e24 */ /* 0x000fe2000f8e00ff */
[----:B-----5:R-:W-:Y:S01]  /*7310*/  MOV R11, UR5 ;  /* 0x00000005000b7c02 */ /* 0x020fe20008000f00 */
[----:B------:R-:W-:Y:S02]  /*7320*/  IMAD.U32 R10, RZ, RZ, UR4 ;  /* 0x00000004ff0a7e24 */ /* 0x000fe4000f8e00ff */
[----:B------:R-:W-:Y:S07]  /*7330*/  LEPC R20, `(.L_x_113) ;  /* 0x000000001014794e */ /* 0x000fee0000000000 */
[----:B-1--4-:R-:W-:Y:S05]  /*7340*/  CALL.ABS.NOINC R2 ;  /* 0x0000000002007343 */ /* 0x012fea0003c00000 */
.L_x_113:
[C---:B------:R-:W-:Y:S01]  /*7350*/  SHF.L.U32 R2, R48.reuse, 0x10, RZ ;  /* 0x0000001030027819 */ /* 0x040fe200000006ff */
[----:B------:R-:W-:Y:S05]  /*7360*/  WARPSYNC.ALL ;  /* 0x0000000000007948 */ /* 0x000fea0003800000 */
[----:B------:R-:W-:Y:S01]  /*7370*/  R2UR UR4, R39 ;  /* 0x00000000270472ca */ /* 0x000fe200000e0000 */
[----:B------:R-:W-:Y:S01]  /*7380*/  BSSY.RECONVERGENT B0, `(.L_x_114) ;  /* 0x0000099000007945 */ /* 0x000fe20003800200 */
[C---:B------:R-:W-:Y:S02]  /*7390*/  PRMT R3, R48.reuse, 0x8880, RZ ;  /* 0x0000888030037816 */ /* 0x040fe400000000ff */
[----:B------:R-:W-:Y:S02]  /*73a0*/  SHF.L.U32 R41, R48, 0x8, RZ ;  /* 0x0000000830297819 */ /* 0x000fe400000006ff */
[C---:B------:R-:W-:Y:S02]  /*73b0*/  SHF.L.U32 R42, R49.reuse, 0x10, RZ ;  /* 0x00000010312a7819 */ /* 0x040fe400000006ff */
[----:B------:R-:W-:Y:S02]  /*73c0*/  SHF.L.U32 R43, R49, 0x8, RZ ;  /* 0x00000008312b7819 */ /* 0x000fe400000006ff */
[----:B------:R-:W-:Y:S02]  /*73d0*/  SHF.R.S32.HI R42, RZ, 0x18, R42 ;  /* 0x00000018ff2a7819 */ /* 0x000fe4000001142a */
[----:B------:R-:W-:Y:S01]  /*73e0*/  SHF.R.S32.HI R43, RZ, 0x18, R43 ;  /* 0x00000018ff2b7819 */ /* 0x000fe2000001142b */
[----:B-1----:R-:W-:Y:S01]  /*73f0*/  LDTM.16dp32bit_t0_t15.x32 R4, tmem[UR4+0x40] ;  /* 0x00004004000479ee */ /* 0x002fe20008a80000 */
[----:B------:R-:W1:Y:S01]  /*7400*/  LDTM.16dp32bit_t16_t31.x32 R4, tmem[UR4+0x60] ;  /* 0x00006004000479ee */ /* 0x000e620008aa0000 */
[----:B------:R-:W-:Y:S02]  /*7410*/  ISETP.NE.AND P0, PT, R87, RZ, PT ;  /* 0x000000ff5700720c */ /* 0x000fe40003f05270 */
        /* <DEDUP_REMOVED lines=16> */
[----:B------:R-:W-:Y:S01]  /*7520*/  IMAD R5, R38, R9, RZ ;  /* 0x0000000926057224 */ /* 0x000fe200078e02ff */
[----:B------:R-:W-:Y:S01]  /*7530*/  PRMT R7, R50, 0x8880, RZ ;  /* 0x0000888032077816 */ /* 0x000fe200000000ff */
[----:B------:R-:W-:Y:S01]  /*7540*/  IMAD R12, R38, R16, RZ ;  /* 0x00000010260c7224 */ /* 0x000fe200078e02ff */
[----:B------:R-:W-:Y:S01]  /*7550*/  I2IP.S8.S32.SAT R56, R2, R0, R56 ;  /* 0x0000000002387239 */ /* 0x000fe20000001438 */
[C---:B------:R-:W-:Y:S01]  /*7560*/  IMAD R9, R38.reuse, R13, RZ ;  /* 0x0000000d26097224 */ /* 0x040fe200078e02ff */
[----:B------:R-:W-:Y:S01]  /*7570*/  SHF.R.S32.HI R3, RZ, 0x18, R49 ;  /* 0x00000018ff037819 */ /* 0x000fe20000011431 */
[----:B------:R-:W-:Y:S01]  /*7580*/  IMAD R16, R38, R20, RZ ;  /* 0x0000001426107224 */ /* 0x000fe200078e02ff */
[----:B----4-:R-:W-:Y:S01]  /*7590*/  SHF.L.U32 R0, R44, 0x10, RZ ;  /* 0x000000102c007819 */ /* 0x010fe200000006ff */
[----:B------:R-:W-:Y:S01]  /*75a0*/  IMAD R13, R38, R17, RZ ;  /* 0x00000011260d7224 */ /* 0x000fe200078e02ff */
[----:B------:R-:W-:Y:S01]  /*75b0*/  SHF.L.U32 R2, R44, 0x8, RZ ;  /* 0x000000082c027819 */ /* 0x000fe200000006ff */
[C---:B------:R-:W-:Y:S01]  /*75c0*/  IMAD R20, R38.reuse, R24, RZ ;  /* 0x0000001826147224 */ /* 0x040fe200078e02ff */
[----:B------:R-:W-:Y:S01]  /*75d0*/  SHF.R.S32.HI R0, RZ, 0x18, R0 ;  /* 0x00000018ff007819 */ /* 0x000fe20000011400 */
[C---:B------:R-:W-:Y:S01]  /*75e0*/  IMAD R17, R38.reuse, R21, RZ ;  /* 0x0000001526117224 */ /* 0x040fe200078e02ff */
[----:B------:R-:W-:Y:S01]  /*75f0*/  SHF.R.S32.HI R2, RZ, 0x18, R2 ;  /* 0x00000018ff027819 */ /* 0x000fe20000011402 */
[C---:B------:R-:W-:Y:S02]  /*7600*/  IMAD R24, R38.reuse, R28, RZ ;  /* 0x0000001c26187224 */ /* 0x040fe400078e02ff */
[C---:B------:R-:W-:Y:S02]  /*7610*/  IMAD R6, R38.reuse, R10, RZ ;  /* 0x0000000a26067224 */ /* 0x040fe400078e02ff */
[C---:B------:R-:W-:Y:S02]  /*7620*/  IMAD R21, R38.reuse, R25, RZ ;  /* 0x0000001926157224 */ /* 0x040fe400078e02ff */
[----:B------:R-:W-:Y:S01]  /*7630*/  IMAD R28, R38, R32, RZ ;  /* 0x00000020261c7224 */ /* 0x000fe200078e02ff */
[----:B------:R-:W-:Y:S01]  /*7640*/  SHF.L.U32 R32, R50, 0x10, RZ ;  /* 0x0000001032207819 */ /* 0x000fe200000006ff */
[-C--:B------:R-:W-:Y:S02]  /*7650*/  IMAD R4, R41, R40.reuse, R4 ;  /* 0x0000002829047224 */ /* 0x080fe400078e0204 */
[----:B------:R-:W-:Y:S01]  /*7660*/  IMAD R25, R38, R29, RZ ;  /* 0x0000001d26197224 */ /* 0x000fe200078e02ff */
[----:B------:R-:W-:Y:S01]  /*7670*/  SHF.R.S32.HI R32, RZ, 0x18, R32 ;  /* 0x00000018ff207819 */ /* 0x000fe20000011420 */
[----:B------:R-:W-:Y:S02]  /*7680*/  IMAD R5, R42, R40, R5 ;  /* 0x000000282a057224 */ /* 0x000fe400078e0205 */
[----:B------:R-:W-:Y:S01]  /*7690*/  IMAD R29, R38, R33, RZ ;  /* 0x00000021261d7224 */ /* 0x000fe200078e02ff */
[----:B------:R-:W-:Y:S01]  /*76a0*/  SHF.L.U32 R33, R50, 0x8, RZ ;  /* 0x0000000832217819 */ /* 0x000fe200000006ff */
[C---:B------:R-:W-:Y:S02]  /*76b0*/  IMAD R11, R38.reuse, R11, RZ ;  /* 0x0000000b260b7224 */ /* 0x040fe400078e02ff */
[C---:B------:R-:W-:Y:S01]  /*76c0*/  IMAD R10, R38.reuse, R14, RZ ;  /* 0x0000000e260a7224 */ /* 0x040fe200078e02ff */
[----:B------:R-:W-:Y:S01]  /*76d0*/  SHF.R.S32.HI R33, RZ, 0x18, R33 ;  /* 0x00000018ff217819 */ /* 0x000fe20000011421 */
[----:B------:R-:W-:Y:S02]  /*76e0*/  IMAD R6, R43, R40, R6 ;  /* 0x000000282b067224 */ /* 0x000fe400078e0206 */
[C---:B------:R-:W-:Y:S02]  /*76f0*/  IMAD R14, R38.reuse, R18, RZ ;  /* 0x00000012260e7224 */ /* 0x040fe400078e02ff */
[C---:B------:R-:W-:Y:S02]  /*7700*/  IMAD R18, R38.reuse, R22, RZ ;  /* 0x0000001626127224 */ /* 0x040fe400078e02ff */
[----:B------:R-:W-:Y:S01]  /*7710*/  IMAD R11, R3, R40, R11 ;  /* 0x00000028030b7224 */ /* 0x000fe200078e020b */
[----:B------:R-:W-:Y:S01]  /*7720*/  PRMT R3, R51, 0x8880, RZ ;  /* 0x0000888033037816 */ /* 0x000fe200000000ff */
[C---:B------:R-:W-:Y:S02]  /*7730*/  IMAD R22, R38.reuse, R26, RZ ;  /* 0x0000001a26167224 */ /* 0x040fe400078e02ff */
[C---:B------:R-:W-:Y:S01]  /*7740*/  IMAD R26, R38.reuse, R30, RZ ;  /* 0x0000001e261a7224 */ /* 0x040fe200078e02ff */
[----:B------:R-:W-:Y:S01]  /*7750*/  I2IP.S8.S32.SAT R11, R11, R6, RZ ;  /* 0x000000060b0b7239 */ /* 0x000fe200000014ff */
[----:B------:R-:W-:Y:S01]  /*7760*/  IMAD R8, R7, R40, R8 ;  /* 0x0000002807087224 */ /* 0x000fe200078e0208 */
[----:B------:R-:W-:Y:S01]  /*7770*/  SHF.L.U32 R6, R51, 0x10, RZ ;  /* 0x0000001033067819 */ /* 0x000fe200000006ff */
[----:B------:R-:W-:Y:S01]  /*7780*/  IMAD R30, R38, R34, RZ ;  /* 0x00000022261e7224 */ /* 0x000fe200078e02ff */
[----:B------:R-:W-:Y:S01]  /*7790*/  SHF.R.S32.HI R34, RZ, 0x18, R50 ;  /* 0x00000018ff227819 */ /* 0x000fe20000011432 */
[----:B------:R-:W-:Y:S01]  /*77a0*/  IMAD R9, R32, R40, R9 ;  /* 0x0000002820097224 */ /* 0x000fe200078e0209 */
[----:B------:R-:W-:Y:S01]  /*77b0*/  SHF.R.S32.HI R6, RZ, 0x18, R6 ;  /* 0x00000018ff067819 */ /* 0x000fe20000011406 */
[----:B------:R-:W-:Y:S01]  /*77c0*/  IMAD R15, R38, R15, RZ ;  /* 0x0000000f260f7224 */ /* 0x000fe200078e02ff */
[----:B------:R-:W-:Y:S01]  /*77d0*/  I2IP.S8.S32.SAT R57, R5, R4, R11 ;  /* 0x0000000405397239 */ /* 0x000fe2000000140b */
[-C--:B------:R-:W-:Y:S01]  /*77e0*/  IMAD R10, R33, R40.reuse, R10 ;  /* 0x00000028210a7224 */ /* 0x080fe200078e020a */
[----:B------:R-:W-:Y:S01]  /*77f0*/  SHF.L.U32 R5, R45, 0x10, RZ ;  /* 0x000000102d057819 */ /* 0x000fe200000006ff */
[----:B------:R-:W-:Y:S01]  /*7800*/  IMAD.SHL.U32 R7, R51, 0x100, RZ ;  /* 0x0000010033077824 */ /* 0x000fe200078e00ff */
[----:B------:R-:W-:Y:S01]  /*7810*/  PRMT R4, R45, 0x8880, RZ ;  /* 0x000088802d047816 */ /* 0x000fe200000000ff */
[-C--:B------:R-:W-:Y:S01]  /*7820*/  IMAD R15, R34, R40.reuse, R15 ;  /* 0x00000028220f7224 */ /* 0x080fe200078e020f */
[----:B------:R-:W-:Y:S01]  /*7830*/  SHF.R.S32.HI R5, RZ, 0x18, R5 ;  /* 0x00000018ff057819 */ /* 0x000fe20000011405 */
[-C--:B------:R-:W-:Y:S01]  /*7840*/  IMAD R12, R3, R40.reuse, R12 ;  /* 0x00000028030c7224 */ /* 0x080fe200078e020c */
[----:B------:R-:W-:Y:S01]  /*7850*/  SHF.R.S32.HI R7, RZ, 0x18, R7 ;  /* 0x00000018ff077819 */ /* 0x000fe20000011407 */
[----:B------:R-:W-:Y:S01]  /*7860*/  IMAD R13, R6, R40, R13 ;  /* 0x00000028060d7224 */ /* 0x000fe200078e020d */
[----:B------:R-:W-:Y:S01]  /*7870*/  I2IP.S8.S32.SAT R15, R15, R10, RZ ;  /* 0x0000000a0f0f7239 */ /* 0x000fe200000014ff */
[----:B------:R-:W-:Y:S01]  /*7880*/  IMAD R19, R38, R19, RZ ;  /* 0x0000001326137224 */ /* 0x000fe200078e02ff */
[----:B------:R-:W-:Y:S01]  /*7890*/  SHF.R.S32.HI R10, RZ, 0x18, R51 ;  /* 0x00000018ff0a7819 */ /* 0x000fe20000011433 */
[----:B------:R-:W-:Y:S01]  /*78a0*/  IMAD R14, R7, R40, R14 ;  /* 0x00000028070e7224 */ /* 0x000fe200078e020e */
[----:B------:R-:W-:Y:S01]  /*78b0*/  PRMT R3, R44, 0x8880, RZ ;  /* 0x000088802c037816 */ /* 0x000fe200000000ff */
[----:B------:R-:W-:Y:S01]  /*78c0*/  IMAD R23, R38, R23, RZ ;  /* 0x0000001726177224 */ /* 0x000fe200078e02ff */
[----:B------:R-:W-:Y:S01]  /*78d0*/  I2IP.S8.S32.SAT R58, R9, R8, R15 ;  /* 0x00000008093a7239 */ /* 0x000fe2000000140f */
[-C--:B------:R-:W-:Y:S02]  /*78e0*/  IMAD R19, R10, R40.reuse, R19 ;  /* 0x000000280a137224 */ /* 0x080fe400078e0213 */
[-C--:B------:R-:W-:Y:S01]  /*78f0*/  IMAD R16, R3, R40.reuse, R16 ;  /* 0x0000002803107224 */ /* 0x080fe200078e0210 */
[----:B------:R-:W-:Y:S01]  /*7900*/  SHF.R.S32.HI R3, RZ, 0x18, R44 ;  /* 0x00000018ff037819 */ /* 0x000fe2000001142c */
[----:B------:R-:W-:Y:S01]  /*7910*/  IMAD R17, R0, R40, R17 ;  /* 0x0000002800117224 */ /* 0x000fe200078e0211 */
[----:B------:R-:W-:Y:S01]  /*7920*/  I2IP.S8.S32.SAT R14, R19, R14, RZ ;  /* 0x0000000e130e7239 */ /* 0x000fe200000014ff */
[----:B------:R-:W-:Y:S02]  /*7930*/  IMAD.SHL.U32 R0, R45, 0x100, RZ ;  /* 0x000001002d007824 */ /* 0x000fe400078e00ff */
[-C--:B------:R-:W-:Y:S01]  /*7940*/  IMAD R18, R2, R40.reuse, R18 ;  /* 0x0000002802127224 */ /* 0x080fe200078e0212 */
[----:B------:R-:W-:Y:S01]  /*7950*/  SHF.R.S32.HI R2, RZ, 0x18, R45 ;  /* 0x00000018ff027819 */ /* 0x000fe2000001142d */
[-C--:B------:R-:W-:Y:S01]  /*7960*/  IMAD R23, R3, R40.reuse, R23 ;  /* 0x0000002803177224 */ /* 0x080fe200078e0217 */
[----:B------:R-:W-:Y:S01]  /*7970*/  SHF.R.S32.HI R0, RZ, 0x18, R0 ;  /* 0x00000018ff007819 */ /* 0x000fe20000011400 */
[-C--:B------:R-:W-:Y:S01]  /*7980*/  IMAD R20, R4, R40.reuse, R20 ;  /* 0x0000002804147224 */ /* 0x080fe200078e0214 */
[C---:B------:R-:W-:Y:S01]  /*7990*/  SHF.L.U32 R4, R46.reuse, 0x10, RZ ;  /* 0x000000102e047819 */ /* 0x040fe200000006ff */
[-C--:B------:R-:W-:Y:S01]  /*79a0*/  IMAD R21, R5, R40.reuse, R21 ;  /* 0x0000002805157224 */ /* 0x080fe200078e0215 */
[----:B------:R-:W-:Y:S01]  /*79b0*/  PRMT R3, R46, 0x8880, RZ ;  /* 0x000088802e037816 */ /* 0x000fe200000000ff */
[----:B------:R-:W-:Y:S01]  /*79c0*/  IMAD R27, R38, R27, RZ ;  /* 0x0000001b261b7224 */ /* 0x000fe200078e02ff */
[----:B------:R-:W-:Y:S01]  /*79d0*/  SHF.L.U32 R5, R46, 0x8, RZ ;  /* 0x000000082e057819 */ /* 0x000fe200000006ff */
[-C--:B------:R-:W-:Y:S01]  /*79e0*/  IMAD R22, R0, R40.reuse, R22 ;  /* 0x0000002800167224 */ /* 0x080fe200078e0216 */
[----:B------:R-:W-:Y:S01]  /*79f0*/  SHF.R.S32.HI R4, RZ, 0x18, R4 ;  /* 0x00000018ff047819 */ /* 0x000fe20000011404 */
[-C--:B------:R-:W-:Y:S01]  /*7a00*/  IMAD R27, R2, R40.reuse, R27 ;  /* 0x00000028021b7224 */ /* 0x080fe200078e021b */
[----:B------:R-:W-:Y:S01]  /*7a10*/  SHF.R.S32.HI R5, RZ, 0x18, R5 ;  /* 0x00000018ff057819 */ /* 0x000fe20000011405 */
[-C--:B------:R-:W-:Y:S01]  /*7a20*/  IMAD R24, R3, R40.reuse, R24 ;  /* 0x0000002803187224 */ /* 0x080fe200078e0218 */
[C---:B------:R-:W-:Y:S01]  /*7a30*/  SHF.L.U32 R3, R47.reuse, 0x10, RZ ;  /* 0x000000102f037819 */ /* 0x040fe200000006ff */
[-C--:B------:R-:W-:Y:S01]  /*7a40*/  IMAD R25, R4, R40.reuse, R25 ;  /* 0x0000002804197224 */ /* 0x080fe200078e0219 */
[----:B------:R-:W-:Y:S01]  /*7a50*/  SHF.R.S32.HI R0, RZ, 0x18, R46 ;  /* 0x00000018ff007819 */ /* 0x000fe2000001142e */
[----:B------:R-:W-:Y:S01]  /*7a60*/  IMAD R31, R38, R31, RZ ;  /* 0x0000001f261f7224 */ /* 0x000fe200078e02ff */
[----:B------:R-:W-:Y:S01]  /*7a70*/  PRMT R2, R47, 0x8880, RZ ;  /* 0x000088802f027816 */ /* 0x000fe200000000ff */
[-C--:B------:R-:W-:Y:S01]  /*7a80*/  IMAD R26, R5, R40.reuse, R26 ;  /* 0x00000028051a7224 */ /* 0x080fe200078e021a */
[----:B------:R-:W-:Y:S01]  /*7a90*/  SHF.L.U32 R4, R47, 0x8, RZ ;  /* 0x000000082f047819 */ /* 0x000fe200000006ff */
[-C--:B------:R-:W-:Y:S01]  /*7aa0*/  IMAD R31, R0, R40.reuse, R31 ;  /* 0x00000028001f7224 */ /* 0x080fe200078e021f */
[----:B------:R-:W-:Y:S01]  /*7ab0*/  SHF.R.S32.HI R3, RZ, 0x18, R3 ;  /* 0x00000018ff037819 */ /* 0x000fe20000011403 */
[-C--:B------:R-:W-:Y:S01]  /*7ac0*/  IMAD R28, R2, R40.reuse, R28 ;  /* 0x00000028021c7224 */ /* 0x080fe200078e021c */
[----:B------:R-:W-:Y:S01]  /*7ad0*/  SHF.R.S32.HI R4, RZ, 0x18, R4 ;  /* 0x00000018ff047819 */ /* 0x000fe20000011404 */
[----:B------:R-:W-:Y:S01]  /*7ae0*/  IMAD R35, R38, R35, RZ ;  /* 0x0000002326237224 */ /* 0x000fe200078e02ff */
[----:B------:R-:W-:Y:S01]  /*7af0*/  SHF.R.S32.HI R5, RZ, 0x18, R47 ;  /* 0x00000018ff057819 */ /* 0x000fe2000001142f */
[----:B------:R-:W-:Y:S01]  /*7b00*/  IMAD R29, R3, R40, R29 ;  /* 0x00000028031d7224 */ /* 0x000fe200078e021d */
[----:B------:R-:W-:Y:S01]  /*7b10*/  I2IP.S8.S32.SAT R59, R13, R12, R14 ;  /* 0x0000000c0d3b7239 */ /* 0x000fe2000000140e */
[----:B------:R-:W-:Y:S01]  /*7b20*/  IMAD R30, R4, R40, R30 ;  /* 0x00000028041e7224 */ /* 0x000fe200078e021e */
[----:B------:R-:W-:Y:S01]  /*7b30*/  I2IP.S8.S32.SAT R18, R23, R18, RZ ;  /* 0x0000001217127239 */ /* 0x000fe200000014ff */
[----:B------:R-:W-:Y:S01]  /*7b40*/  IMAD R35, R5, R40, R35 ;  /* 0x0000002805237224 */ /* 0x000fe200078e0223 */
[----:B------:R-:W-:Y:S01]  /*7b50*/  I2IP.S8.S32.SAT R22, R27, R22, RZ ;  /* 0x000000161b167239 */ /* 0x000fe200000014ff */
[----:B------:R1:W-:Y:S01]  /*7b60*/  STS.128 [R69+UR44+0x5200], R56 ;  /* 0x0052003845007988 */ /* 0x0003e20008000c2c */
[----:B------:R-:W-:Y:S02]  /*7b70*/  I2IP.S8.S32.SAT R26, R31, R26, RZ ;  /* 0x0000001a1f1a7239 */ /* 0x000fe400000014ff */
[----:B------:R-:W-:Y:S02]  /*7b80*/  I2IP.S8.S32.SAT R19, R35, R30, RZ ;  /* 0x0000001e23137239 */ /* 0x000fe400000014ff */
[----:B------:R-:W-:Y:S02]  /*7b90*/  I2IP.S8.S32.SAT R16, R17, R16, R18 ;  /* 0x0000001011107239 */ /* 0x000fe40000001412 */
[----:B------:R-:W-:Y:S02]  /*7ba0*/  I2IP.S8.S32.SAT R17, R21, R20, R22 ;  /* 0x0000001415117239 */ /* 0x000fe40000001416 */
        /* <DEDUP_REMOVED lines=13> */
[----:B------:R-:W-:Y:S02]  /*7c80*/  UIADD3 UR4, UP0, UPT, UR62, 0x680, URZ ;  /* 0x000006803e047890 */ /* 0x000fe4000ff1e0ff */
[----:B------:R-:W-:Y:S02]  /*7c90*/  UIADD3 UR9, UPT, UPT, UR49, 0x40, URZ ;  /* 0x0000004031097890 */ /* 0x000fe4000fffe0ff */
[----:B------:R-:W-:Y:S02]  /*7ca0*/  UIADD3 UR8, UPT, UPT, UR44, 0x5200, URZ ;  /* 0x000052002c087890 */ /* 0x000fe4000fffe0ff */
[----:B------:R-:W-:Y:S01]  /*7cb0*/  UIADD3.X UR5, UPT, UPT, URZ, UR63, URZ, UP0, !UPT ;  /* 0x0000003fff057290 */ /* 0x000fe200087fe4ff */
[----:B------:R-:W-:Y:S01]  /*7cc0*/  UMOV UR10, UR50 ;  /* 0x00000032000a7c82 */ /* 0x000fe20008000000 */
[----:B------:R-:W-:Y:S07]  /*7cd0*/  UMOV UR11, UR36 ;  /* 0x00000024000b7c82 */ /* 0x000fee0008000000 */
[----:B------:R2:W-:Y:S01]  /*7ce0*/  UTMASTG.3D [UR8], [UR4] ;  /* 0x00000008040073b5 */ /* 0x0005e20008010000 */
[----:B------:R0:W-:Y:S01]  /*7cf0*/  UTMACMDFLUSH ;  /* 0x00000000000079b7 */ /* 0x0001e20000000000 */
[----:B--2---:R-:W-:Y:S04]  /*7d00*/  DEPBAR.LE SB0, 0x1 ;  /* 0x000080400000791a */ /* 0x004fe80000000000 */
.L_x_115:
[----:B------:R-:W-:Y:S05]  /*7d10*/  BSYNC.RECONVERGENT B0 ;  /* 0x0000000000007941 */ /* 0x000fea0003800200 */
.L_x_114:
        /* <DEDUP_REMOVED lines=14> */
.L_x_119:
[----:B------:R-:W-:Y:S05]  /*7e00*/  BSYNC B0 ;  /* 0x0000000000007941 */ /* 0x000fea0003800000 */
.L_x_118:
[----:B------:R-:W-:Y:S01]  /*7e10*/  ISETP.NE.AND P0, PT, R54, RZ, PT ;  /* 0x000000ff3600720c */ /* 0x000fe20003f05270 */
[----:B------:R-:W-:Y:S11]  /*7e20*/  VIADD R82, R82, 0x1 ;  /* 0x0000000152527836 */ /* 0x000ff60000000000 */
[----:B------:R-:W-:Y:S01]  /*7e30*/  @!UPT UIADD3 URZ, UPT, UPT, URZ, URZ, URZ ;  /* 0x000000fffffff290 */ /* 0x000fe2000fffe0ff */
[----:B------:R3:W4:Y:S04]  /*7e40*/  @P0 LDS.128 R44, [R2+0x210] ;  /* 0x00021000022c0984 */ /* 0x0007280000000c00 */
[----:B------:R1:W1:Y:S01]  /*7e50*/  @P0 LDS.128 R48, [R3+0x200] ;  /* 0x0002000003300984 */ /* 0x0002620000000c00 */
        /* <DEDUP_REMOVED lines=8> */
[----:B---3--:R-:W-:Y:S02]  /*7ee0*/  VIADD R2, R0, 0x70 ;  /* 0x0000007000027836 */ /* 0x008fe40000000000 */
[----:B--2---:R-:W-:Y:S05]  /*7ef0*/  IMAD.U32 R0, RZ, RZ, UR45 ;  /* 0x0000002dff007e24 */ /* 0x004fea000f8e00ff */
[----:B------:R-:W-:Y:S04]  /*7f00*/  PRMT R0, R0, 0x654, R2 ;  /* 0x0000065400007816 */ /* 0x000fe80000000002 */
[----:B-----5:R2:W-:Y:S02]  /*7f10*/  SYNCS.ARRIVE.TRANS64.RED.A1T0 RZ, [R0+URZ], RZ ;  /* 0x000000ff00ff79a7 */ /* 0x0205e400081004ff */
[----:B--2---:R-:W-:Y:S04]  /*7f20*/  SEL R0, RZ, 0x1, P0 ;  /* 0x00000001ff007807 */ /* 0x004fe80000000000 */
[----:B-1--4-:R-:W-:Y:S02]  /*7f30*/  LOP3.LUT R81, R81, R0, RZ, 0x3c, !PT ;  /* 0x0000000051517212 */ /* 0x012fe400078e3cff */
.L_x_117:
[----:B------:R-:W-:Y:S05]  /*7f40*/  BSYNC B1 ;  /* 0x0000000000017941 */ /* 0x000fea0003800000 */
.L_x_116:
        /* <DEDUP_REMOVED lines=21> */
.L_x_121:
        /* <DEDUP_REMOVED lines=36> */
[----:B------:R-:W-:Y:S01]  /*82e0*/  SHF.L.U32 R0, R44, 0x10, RZ ;  /* 0x000000102c007819 */ /* 0x000fe200000006ff */
        /* <DEDUP_REMOVED lines=110> */
[----:B------:R-:W-:Y:S02]  /*89d0*/  UIADD3 UR4, UPT, UPT, UR44, 0x4200, URZ ;  /* 0x000042002c047890 */ /* 0x000fe4000fffe0ff */
[----:B------:R-:W-:Y:S01]  /*89e0*/  UIADD3 UR9, UPT, UPT, UR49, 0x80, URZ ;  /* 0x0000008031097890 */ /* 0x000fe2000fffe0ff */
[----:B------:R-:W-:Y:S01]  /*89f0*/  UMOV UR10, UR50 ;  /* 0x00000032000a7c82 */ /* 0x000fe20008000000 */
[----:B------:R-:W-:Y:S02]  /*8a00*/  UMOV UR11, UR36 ;  /* 0x00000024000b7c82 */ /* 0x000fe40008000000 */
        /* <DEDUP_REMOVED lines=8> */
.L_x_123:
[----:B------:R-:W-:Y:S05]  /*8a90*/  BSYNC.RECONVERGENT B0 ;  /* 0x0000000000007941 */ /* 0x000fea0003800200 */
.L_x_122:
        /* <DEDUP_REMOVED lines=14> */
.L_x_127:
[----:B------:R-:W-:Y:S05]  /*8b80*/  BSYNC B0 ;  /* 0x0000000000007941 */ /* 0x000fea0003800000 */
.L_x_126:
        /* <DEDUP_REMOVED lines=18> */
.L_x_125:
[----:B------:R-:W-:Y:S05]  /*8cb0*/  BSYNC B1 ;  /* 0x0000000000017941 */ /* 0x000fea0003800000 */
.L_x_124:
        /* <DEDUP_REMOVED lines=21> */
.L_x_129:
[----:B------:R-:W-:Y:S01]  /*8e10*/  ISETP.NE.AND P0, PT, R87, RZ, PT ;  /* 0x000000ff5700720c */ /* 0x000fe20003f05270 */
[----:B------:R-:W-:Y:S05]  /*8e20*/  WARPSYNC.ALL ;  /* 0x0000000000007948 */ /* 0x000fea0003800000 */
[----:B------:R-:W-:Y:S01]  /*8e30*/  IMAD.SHL.U32 R66, R49, 0x100, RZ ;  /* 0x0000010031427824 */ /* 0x000fe200078e00ff */
[----:B------:R-:W-:Y:S01]  /*8e40*/  R2UR UR4, R39 ;  /* 0x00000000270472ca */ /* 0x000fe200000e0000 */
[----:B------:R-:W-:Y:S01]  /*8e50*/  IMAD.SHL.U32 R60, R51, 0x100, RZ ;  /* 0x00000100333c7824 */ /* 0x000fe200078e00ff */
[C---:B------:R-:W-:Y:S01]  /*8e60*/  SHF.L.U32 R2, R48.reuse, 0x10, RZ ;  /* 0x0000001030027819 */ /* 0x040fe200000006ff */
[----:B----4-:R-:W-:Y:S01]  /*8e70*/  IMAD.SHL.U32 R54, R45, 0x100, RZ ;  /* 0x000001002d367824 */ /* 0x010fe200078e00ff */
[C---:B------:R-:W-:Y:S01]  /*8e80*/  PRMT R0, R48.reuse, 0x8880, RZ ;  /* 0x0000888030007816 */ /* 0x040fe200000000ff */
[----:B------:R-:W-:Y:S01]  /*8e90*/  BSSY.RECONVERGENT B0, `(.L_x_130) ;  /* 0x000009e000007945 */ /* 0x000fe20003800200 */
[----:B------:R-:W-:Y:S02]  /*8ea0*/  SHF.L.U32 R3, R48, 0x8, RZ ;  /* 0x0000000830037819 */ /* 0x000fe400000006ff */
[----:B------:R-:W-:Y:S02]  /*8eb0*/  SHF.R.S32.HI R2, RZ, 0x18, R2 ;  /* 0x00000018ff027819 */ /* 0x000fe40000011402 */
[----:B------:R-:W-:Y:S02]  /*8ec0*/  PRMT R68, R49, 0x8880, RZ ;  /* 0x0000888031447816 */ /* 0x000fe400000000ff */
[----:B------:R-:W-:Y:S01]  /*8ed0*/  SHF.R.S32.HI R3, RZ, 0x18, R3 ;  /* 0x00000018ff037819 */ /* 0x000fe20000011403 */
[----:B-1----:R-:W-:Y:S01]  /*8ee0*/  LDTM.16dp32bit_t0_t15.x32 R4, tmem[UR4+0xc0] ;  /* 0x0000c004000479ee */ /* 0x002fe20008a80000 */
[----:B------:R-:W1:Y:S01]  /*8ef0*/  LDTM.16dp32bit_t16_t31.x32 R4, tmem[UR4+0xe0] ;  /* 0x0000e004000479ee */ /* 0x000e620008aa0000 */
[----:B------:R-:W-:Y:S01]  /*8f00*/  NOP ;  /* 0x0000000000007918 */ /* 0x000fe20000000000 */
[----:B------:R-:W-:Y:S02]  /*8f10*/  SHF.L.U32 R63, R50, 0x8, RZ ;  /* 0x00000008323f7819 */ /* 0x000fe400000006ff */
[C---:B------:R-:W-:Y:S02]  /*8f20*/  PRMT R62, R51.reuse, 0x8880, RZ ;  /* 0x00008880333e7816 */ /* 0x040fe400000000ff */
[----:B------:R-:W-:Y:S02]  /*8f30*/  SHF.L.U32 R61, R51, 0x10, RZ ;  /* 0x00000010333d7819 */ /* 0x000fe400000006ff */
[----:B------:R-:W-:Y:S02]  /*8f40*/  R2UR UR5, R52 ;  /* 0x00000000340572ca */ /* 0x000fe400000e0000 */
[----:B------:R-:W-:Y:S01]  /*8f50*/  SHF.R.S32.HI R39, RZ, 0x18, R48 ;  /* 0x00000018ff277819 */ /* 0x000fe20000011430 */
[----:B------:R-:W-:Y:S01]  /*8f60*/  IMAD.SHL.U32 R48, R47, 0x100, RZ ;  /* 0x000001002f307824 */ /* 0x000fe200078e00ff */
[----:B------:R-:W-:Y:S02]  /*8f70*/  SHF.L.U32 R67, R49, 0x10, RZ ;  /* 0x0000001031437819 */ /* 0x000fe400000006ff */
[C---:B------:R-:W-:Y:S02]  /*8f80*/  PRMT R65, R50.reuse, 0x8880, RZ ;  /* 0x0000888032417816 */ /* 0x040fe400000000ff */
[----:B------:R-:W-:Y:S02]  /*8f90*/  SHF.R.S32.HI R41, RZ, 0x18, R49 ;  /* 0x00000018ff297819 */ /* 0x000fe40000011431 */
[----:B------:R-:W-:Y:S02]  /*8fa0*/  SHF.L.U32 R64, R50, 0x10, RZ ;  /* 0x0000001032407819 */ /* 0x000fe400000006ff */
[----:B------:R-:W-:Y:S01]  /*8fb0*/  SHF.R.S32.HI R42, RZ, 0x18, R50 ;  /* 0x00000018ff2a7819 */ /* 0x000fe20000011432 */
[----:B------:R-:W-:Y:S01]  /*8fc0*/  UIADD3 UR4, UPT, UPT, UR5, 0xe0, URZ ;  /* 0x000000e005047890 */ /* 0x000fe2000fffe0ff */
[----:B------:R-:W-:Y:S01]  /*8fd0*/  PRMT R59, R44, 0x8880, RZ ;  /* 0x000088802c3b7816 */ /* 0x000fe200000000ff */
[C---:B-1----:R-:W-:Y:S02]  /*8fe0*/  IMAD R4, R38.reuse, R4, RZ ;  /* 0x0000000426047224 */ /* 0x042fe400078e02ff */
[----:B------:R-:W-:Y:S01]  /*8ff0*/  UPRMT UR4, UR45, 0x654, UR4 ;  /* 0x000006542d047896 */ /* 0x000fe20008000004 */
[C---:B------:R-:W-:Y:S01]  /*9000*/  IMAD R5, R38.reuse, R5, RZ ;  /* 0x0000000526057224 */ /* 0x040fe200078e02ff */
[----:B------:R-:W-:Y:S01]  /*9010*/  SHF.R.S32.HI R43, RZ, 0x18, R51 ;  /* 0x00000018ff2b7819 */ /* 0x000fe20000011433 */
[----:B------:R-:W-:Y:S01]  /*9020*/  IMAD R6, R38, R6, RZ ;  /* 0x0000000626067224 */ /* 0x000fe200078e02ff */
[----:B------:R-:W-:Y:S01]  /*9030*/  SHF.L.U32 R51, R46, 0x8, RZ ;  /* 0x000000082e337819 */ /* 0x000fe200000006ff */
[----:B------:R-:W-:Y:S01]  /*9040*/  IMAD R4, R0, R40, R4 ;  /* 0x0000002800047224 */ /* 0x000fe200078e0204 */
[----:B------:R-:W-:Y:S01]  /*9050*/  MOV R0, R68 ;  /* 0x0000004400007202 */ /* 0x000fe20000000f00 */
[----:B------:R-:W-:Y:S01]  /*9060*/  IMAD R7, R38, R7, RZ ;  /* 0x0000000726077224 */ /* 0x000fe200078e02ff */
[----:B------:R-:W-:Y:S01]  /*9070*/  SHF.L.U32 R58, R44, 0x10, RZ ;  /* 0x000000102c3a7819 */ /* 0x000fe200000006ff */
[-C--:B------:R-:W-:Y:S01]  /*9080*/  IMAD R5, R2, R40.reuse, R5 ;  /* 0x0000002802057224 */ /* 0x080fe200078e0205 */
[----:B------:R-:W-:Y:S01]  /*9090*/  SYNCS.ARRIVE.TRANS64.RED.A1T0 RZ, [UR4], RZ ;  /* 0x000000ffffff79a7 */ /* 0x000fe20008100404 */
[----:B------:R-:W-:Y:S01]  /*90a0*/  IMAD R6, R3, R40, R6 ;  /* 0x0000002803067224 */ /* 0x000fe200078e0206 */
[----:B------:R-:W-:Y:S01]  /*90b0*/  SHF.R.S32.HI R2, RZ, 0x18, R67 ;  /* 0x00000018ff027819 */ /* 0x000fe20000011443 */
[C---:B------:R-:W-:Y:S01]  /*90c0*/  IMAD R8, R38.reuse, R8, RZ ;  /* 0x0000000826087224 */ /* 0x040fe200078e02ff */
[----:B------:R-:W-:Y:S01]  /*90d0*/  SHF.R.S32.HI R3, RZ, 0x18, R66 ;  /* 0x00000018ff037819 */ /* 0x000fe20000011442 */
[-C--:B------:R-:W-:Y:S01]  /*90e0*/  IMAD R7, R39, R40.reuse, R7 ;  /* 0x0000002827077224 */ /* 0x080fe200078e0207 */
[----:B------:R-:W-:Y:S01]  /*90f0*/  MOV R39, R65 ;  /* 0x0000004100277202 */ /* 0x000fe20000000f00 */
[----:B------:R-:W-:Y:S01]  /*9100*/  IMAD R9, R38, R9, RZ ;  /* 0x0000000926097224 */ /* 0x000fe200078e02ff */
[C---:B------:R-:W-:Y:S01]  /*9110*/  PRMT R56, R45.reuse, 0x8880, RZ ;  /* 0x000088802d387816 */ /* 0x040fe200000000ff */
[----:B------:R-:W-:Y:S01]  /*9120*/  IMAD R8, R0, R40, R8 ;  /* 0x0000002800087224 */ /* 0x000fe200078e0208 */
[----:B------:R-:W-:Y:S01]  /*9130*/  SHF.L.U32 R55, R45, 0x10, RZ ;  /* 0x000000102d377819 */ /* 0x000fe200000006ff */
[----:B------:R-:W-:Y:S01]  /*9140*/  IMAD R10, R38, R10, RZ ;  /* 0x0000000a260a7224 */ /* 0x000fe200078e02ff */
[----:B------:R-:W-:Y:S01]  /*9150*/  PRMT R53, R46, 0x8880, RZ ;  /* 0x000088802e357816 */ /* 0x000fe200000000ff */
[----:B------:R-:W-:Y:S01]  /*9160*/  IMAD R9, R2, R40, R9 ;  /* 0x0000002802097224 */ /* 0x000fe200078e0209 */
[----:B------:R-:W-:Y:S01]  /*9170*/  SHF.R.S32.HI R45, RZ, 0x18, R45 ;  /* 0x00000018ff2d7819 */ /* 0x000fe2000001142d */
[----:B------:R-:W-:Y:S01]  /*9180*/  IMAD R0, R38, R20, RZ ;  /* 0x0000001426007224 */ /* 0x000fe200078e02ff */
[----:B------:R-:W-:Y:S01]  /*9190*/  SHF.L.U32 R52, R46, 0x10, RZ ;  /* 0x000000102e347819 */ /* 0x000fe200000006ff */
[C---:B------:R-:W-:Y:S01]  /*91a0*/  IMAD R11, R38.reuse, R11, RZ ;  /* 0x0000000b260b7224 */ /* 0x040fe200078e02ff */
[C---:B------:R-:W-:Y:S01]  /*91b0*/  PRMT R50, R47.reuse, 0x8880, RZ ;  /* 0x000088802f327816 */ /* 0x040fe200000000ff */
[C---:B------:R-:W-:Y:S01]  /*91c0*/  IMAD R2, R38.reuse, R21, RZ ;  /* 0x0000001526027224 */ /* 0x040fe200078e02ff */
[----:B------:R-:W-:Y:S01]  /*91d0*/  SHF.R.S32.HI R46, RZ, 0x18, R46 ;  /* 0x00000018ff2e7819 */ /* 0x000fe2000001142e */
[C---:B------:R-:W-:Y:S01]  /*91e0*/  IMAD R20, R38.reuse, R24, RZ ;  /* 0x0000001826147224 */ /* 0x040fe200078e02ff */
[----:B------:R-:W-:Y:S01]  /*91f0*/  SHF.L.U32 R49, R47, 0x10, RZ ;  /* 0x000000102f317819 */ /* 0x000fe200000006ff */
[C---:B------:R-:W-:Y:S01]  /*9200*/  IMAD R21, R38.reuse, R25, RZ ;  /* 0x0000001926157224 */ /* 0x040fe200078e02ff */
[----:B------:R-:W-:Y:S01]  /*9210*/  SHF.R.S32.HI R47, RZ, 0x18, R47 ;  /* 0x00000018ff2f7819 */ /* 0x000fe2000001142f */
[----:B------:R-:W-:Y:S01]  /*9220*/  IMAD R24, R38, R28, RZ ;  /* 0x0000001c26187224 */ /* 0x000fe200078e02ff */
[----:B------:R-:W-:Y:S01]  /*9230*/  SHF.L.U32 R57, R44, 0x8, RZ ;  /* 0x000000082c397819 */ /* 0x000fe200000006ff */
[----:B------:R-:W-:Y:S01]  /*9240*/  IMAD R10, R3, R40, R10 ;  /* 0x00000028030a7224 */ /* 0x000fe200078e020a */
[----:B------:R-:W-:Y:S01]  /*9250*/  SHF.R.S32.HI R44, RZ, 0x18, R44 ;  /* 0x00000018ff2c7819 */ /* 0x000fe2000001142c */
[----:B------:R-:W-:Y:S01]  /*9260*/  IMAD R12, R38, R12, RZ ;  /* 0x0000000c260c7224 */ /* 0x000fe200078e02ff */
[----:B------:R-:W-:Y:S01]  /*9270*/  IADD3 R36, PT, PT, R36, 0x1, RZ ;  /* 0x0000000124247810 */ /* 0x000fe20007ffe0ff */
[C---:B------:R-:W-:Y:S02]  /*9280*/  IMAD R25, R38.reuse, R29, RZ ;  /* 0x0000001d26197224 */ /* 0x040fe400078e02ff */
[C---:B------:R-:W-:Y:S01]  /*9290*/  IMAD R28, R38.reuse, R32, RZ ;  /* 0x00000020261c7224 */ /* 0x040fe200078e02ff */
[----:B------:R-:W-:Y:S01]  /*92a0*/  SHF.R.S32.HI R32, RZ, 0x18, R64 ;  /* 0x00000018ff207819 */ /* 0x000fe20000011440 */
[C---:B------:R-:W-:Y:S01]  /*92b0*/  IMAD R29, R38.reuse, R33, RZ ;  /* 0x00000021261d7224 */ /* 0x040fe200078e02ff */
[----:B------:R-:W-:Y:S01]  /*92c0*/  I2IP.S8.S32.SAT R33, R7, R6, RZ ;  /* 0x0000000607217239 */ /* 0x000fe200000014ff */
[----:B------:R-:W-:Y:S01]  /*92d0*/  IMAD R11, R41, R40, R11 ;  /* 0x00000028290b7224 */ /* 0x000fe200078e020b */
[----:B------:R-:W-:Y:S01]  /*92e0*/  SHF.R.S32.HI R6, RZ, 0x18, R63 ;  /* 0x00000018ff067819 */ /* 0x000fe2000001143f */
[C---:B------:R-:W-:Y:S01]  /*92f0*/  IMAD R13, R38.reuse, R13, RZ ;  /* 0x0000000d260d7224 */ /* 0x040fe200078e02ff */
[----:B------:R-:W-:Y:S01]  /*9300*/  MOV R7, R62 ;  /* 0x0000003e00077202 */ /* 0x000fe20000000f00 */
[C---:B------:R-:W-:Y:S02]  /*9310*/  IMAD R14, R38.reuse, R14, RZ ;  /* 0x0000000e260e7224 */ /* 0x040fe400078e02ff */
[C---:B------:R-:W-:Y:S02]  /*9320*/  IMAD R3, R38.reuse, R22, RZ ;  /* 0x0000001626037224 */ /* 0x040fe400078e02ff */
[----:B------:R-:W-:Y:S02]  /*9330*/  IMAD R12, R39, R40, R12 ;  /* 0x00000028270c7224 */ /* 0x000fe400078e020c */
[C---:B------:R-:W-:Y:S02]  /*9340*/  IMAD R22, R38.reuse, R26, RZ ;  /* 0x0000001a26167224 */ /* 0x040fe400078e02ff */
[C---:B------:R-:W-:Y:S02]  /*9350*/  IMAD R15, R38.reuse, R15, RZ ;  /* 0x0000000f260f7224 */ /* 0x040fe400078e02ff */
[----:B------:R-:W-:Y:S02]  /*9360*/  IMAD R26, R38, R30, RZ ;  /* 0x0000001e261a7224 */ /* 0x000fe400078e02ff */
[----:B------:R-:W-:Y:S02]  /*9370*/  IMAD R13, R32, R40, R13 ;  /* 0x00000028200d7224 */ /* 0x000fe400078e020d */
[C---:B------:R-:W-:Y:S01]  /*9380*/  IMAD R30, R38.reuse, R34, RZ ;  /* 0x00000022261e7224 */ /* 0x040fe200078e02ff */
[----:B------:R-:W-:Y:S01]  /*9390*/  I2IP.S8.S32.SAT R34, R11, R10, RZ ;  /* 0x0000000a0b227239 */ /* 0x000fe200000014ff */
[----:B------:R-:W-:Y:S01]  /*93a0*/  IMAD R16, R38, R16, RZ ;  /* 0x0000001026107224 */ /* 0x000fe200078e02ff */
[----:B------:R-:W-:Y:S01]  /*93b0*/  SHF.R.S32.HI R10, RZ, 0x18, R61 ;  /* 0x00000018ff0a7819 */ /* 0x000fe2000001143d */
[----:B------:R-:W-:Y:S01]  /*93c0*/  IMAD R14, R6, R40, R14 ;  /* 0x00000028060e7224 */ /* 0x000fe200078e020e */
[----:B------:R-:W-:Y:S01]  /*93d0*/  I2IP.S8.S32.SAT R61, R9, R8, R34 ;  /* 0x00000008093d7239 */ /* 0x000fe20000001422 */
[----:B------:R-:W-:Y:S01]  /*93e0*/  IMAD R17, R38, R17, RZ ;  /* 0x0000001126117224 */ /* 0x000fe200078e02ff */
[----:B------:R-:W-:Y:S01]  /*93f0*/  SHF.R.S32.HI R11, RZ, 0x18, R60 ;  /* 0x00000018ff0b7819 */ /* 0x000fe2000001143c */
[----:B------:R-:W-:Y:S01]  /*9400*/  IMAD R15, R42, R40, R15 ;  /* 0x000000282a0f7224 */ /* 0x000fe200078e020f */
[----:B------:R-:W-:Y:S01]  /*9410*/  I2IP.S8.S32.SAT R60, R5, R4, R33 ;  /* 0x00000004053c7239 */ /* 0x000fe20000001421 */
[C---:B------:R-:W-:Y:S01]  /*9420*/  IMAD R18, R38.reuse, R18, RZ ;  /* 0x0000001226127224 */ /* 0x040fe200078e02ff */
[----:B------:R-:W-:Y:S01]  /*9430*/  SHF.R.S32.HI R5, RZ, 0x18, R58 ;  /* 0x00000018ff057819 */ /* 0x000fe2000001143a */
[----:B------:R-:W-:Y:S01]  /*9440*/  IMAD R16, R7, R40, R16 ;  /* 0x0000002807107224 */ /* 0x000fe200078e0210 */
[----:B------:R-:W-:Y:S01]  /*9450*/  I2IP.S8.S32.SAT R14, R15, R14, RZ ;  /* 0x0000000e0f0e7239 */ /* 0x000fe200000014ff */
[----:B------:R-:W-:Y:S01]  /*9460*/  IMAD R19, R38, R19, RZ ;  /* 0x0000001326137224 */ /* 0x000fe200078e02ff */
[----:B------:R-:W-:Y:S01]  /*9470*/  SHF.R.S32.HI R7, RZ, 0x18, R48 ;  /* 0x00000018ff077819 */ /* 0x000fe20000011430 */
[----:B------:R-:W-:Y:S01]  /*9480*/  IMAD R17, R10, R40, R17 ;  /* 0x000000280a117224 */ /* 0x000fe200078e0211 */
[----:B------:R-:W-:Y:S01]  /*9490*/  I2IP.S8.S32.SAT R62, R13, R12, R14 ;  /* 0x0000000c0d3e7239 */ /* 0x000fe2000000140e */
[-C--:B------:R-:W-:Y:S01]  /*94a0*/  IMAD R18, R11, R40.reuse, R18 ;  /* 0x000000280b127224 */ /* 0x080fe200078e0212 */
[----:B------:R-:W-:Y:S01]  /*94b0*/  SHF.R.S32.HI R6, RZ, 0x18, R57 ;  /* 0x00000018ff067819 */ /* 0x000fe20000011439 */
[----:B------:R-:W-:Y:S02]  /*94c0*/  IMAD.MOV.U32 R4, RZ, RZ, R59 ;  /* 0x000000ffff047224 */ /* 0x000fe400078e003b */
[-C--:B------:R-:W-:Y:S02]  /*94d0*/  IMAD R19, R43, R40.reuse, R19 ;  /* 0x000000282b137224 */ /* 0x080fe400078e0213 */
[----:B------:R-:W-:Y:S01]  /*94e0*/  IMAD R0, R4, R40, R0 ;  /* 0x0000002804007224 */ /* 0x000fe200078e0200 */
[----:B------:R-:W-:Y:S01]  /*94f0*/  MOV R4, R56 ;  /* 0x0000003800047202 */ /* 0x000fe20000000f00 */
[----:B------:R-:W-:Y:S01]  /*9500*/  IMAD R23, R38, R23, RZ ;  /* 0x0000001726177224 */ /* 0x000fe200078e02ff */
[----:B------:R-:W-:Y:S01]  /*9510*/  I2IP.S8.S32.SAT R18, R19, R18, RZ ;  /* 0x0000001213127239 */ /* 0x000fe200000014ff */
[-C--:B------:R-:W-:Y:S01]  /*9520*/  IMAD R2, R5, R40.reuse, R2 ;  /* 0x0000002805027224 */ /* 0x080fe200078e0202 */
[----:B------:R-:W-:Y:S01]  /*9530*/  SHF.R.S32.HI R5, RZ, 0x18, R55 ;  /* 0x00000018ff057819 */ /* 0x000fe20000011437 */
[----:B------:R-:W-:Y:S01]  /*9540*/  IMAD R3, R6, R40, R3 ;  /* 0x0000002806037224 */ /* 0x000fe200078e0203 */
[----:B------:R-:W-:Y:S01]  /*9550*/  I2IP.S8.S32.SAT R63, R17, R16, R18 ;  /* 0x00000010113f7239 */ /* 0x000fe20000001412 */
[-C--:B------:R-:W-:Y:S01]  /*9560*/  IMAD R23, R44, R40.reuse, R23 ;  /* 0x000000282c177224 */ /* 0x080fe200078e0217 */
[----:B------:R-:W-:Y:S01]  /*9570*/  SHF.R.S32.HI R6, RZ, 0x18, R54 ;  /* 0x00000018ff067819 */ /* 0x000fe20000011436 */
[-C--:B------:R-:W-:Y:S01]  /*9580*/  IMAD R20, R4, R40.reuse, R20 ;  /* 0x0000002804147224 */ /* 0x080fe200078e0214 */
[----:B------:R-:W-:Y:S01]  /*9590*/  MOV R4, R53 ;  /* 0x0000003500047202 */ /* 0x000fe20000000f00 */
[----:B------:R1:W-:Y:S01]  /*95a0*/  STS.128 [R69+UR44+0x5200], R60 ;  /* 0x0052003c45007988 */ /* 0x0003e20008000c2c */
[----:B------:R-:W-:Y:S01]  /*95b0*/  IMAD R27, R38, R27, RZ ;  /* 0x0000001b261b7224 */ /* 0x000fe200078e02ff */
[----:B------:R-:W-:Y:S01]  /*95c0*/  I2IP.S8.S32.SAT R3, R23, R3, RZ ;  /* 0x0000000317037239 */ /* 0x000fe200000014ff */
[-C--:B------:R-:W-:Y:S01]  /*95d0*/  IMAD R21, R5, R40.reuse, R21 ;  /* 0x0000002805157224 */ /* 0x080fe200078e0215 */
[----:B------:R-:W-:Y:S01]  /*95e0*/  SHF.R.S32.HI R5, RZ, 0x18, R52 ;  /* 0x00000018ff057819 */ /* 0x000fe20000011434 */
[-C--:B------:R-:W-:Y:S01]  /*95f0*/  IMAD R22, R6, R40.reuse, R22 ;  /* 0x0000002806167224 */ /* 0x080fe200078e0216 */
[----:B------:R-:W-:Y:S01]  /*9600*/  SHF.R.S32.HI R6, RZ, 0x18, R49 ;  /* 0x00000018ff067819 */ /* 0x000fe20000011431 */
[-C--:B------:R-:W-:Y:S02]  /*9610*/  IMAD R27, R45, R40.reuse, R27 ;  /* 0x000000282d1b7224 */ /* 0x080fe400078e021b */
[-C--:B------:R-:W-:Y:S01]  /*9620*/  IMAD R24, R4, R40.reuse, R24 ;  /* 0x0000002804187224 */ /* 0x080fe200078e0218 */
[----:B------:R-:W-:Y:S01]  /*9630*/  SHF.R.S32.HI R4, RZ, 0x18, R51 ;  /* 0x00000018ff047819 */ /* 0x000fe20000011433 */
[----:B------:R-:W-:Y:S01]  /*9640*/  IMAD R25, R5, R40, R25 ;  /* 0x0000002805197224 */ /* 0x000fe200078e0219 */
[----:B------:R-:W-:Y:S01]  /*9650*/  MOV R5, R50 ;  /* 0x0000003200057202 */ /* 0x000fe20000000f00 */
[----:B------:R-:W-:Y:S02]  /*9660*/  IMAD R31, R38, R31, RZ ;  /* 0x0000001f261f7224 */ /* 0x000fe400078e02ff */
[----:B------:R-:W-:Y:S01]  /*9670*/  IMAD R26, R4, R40, R26 ;  /* 0x00000028041a7224 */ /* 0x000fe200078e021a */
[----:B------:R-:W-:Y:S01]  /*9680*/  I2IP.S8.S32.SAT R4, R2, R0, R3 ;  /* 0x0000000002047239 */ /* 0x000fe20000001403 */
[-C--:B------:R-:W-:Y:S02]  /*9690*/  IMAD R31, R46, R40.reuse, R31 ;  /* 0x000000282e1f7224 */ /* 0x080fe400078e021f */
[----:B------:R-:W-:Y:S01]  /*96a0*/  IMAD R28, R5, R40, R28 ;  /* 0x00000028051c7224 */ /* 0x000fe200078e021c */
[----:B------:R-:W-:Y:S01]  /*96b0*/  I2IP.S8.S32.SAT R5, R27, R22, RZ ;  /* 0x000000161b057239 */ /* 0x000fe200000014ff */
[----:B------:R-:W-:Y:S01]  /*96c0*/  IMAD R29, R6, R40, R29 ;  /* 0x00000028061d7224 */ /* 0x000fe200078e021d */
[----:B------:R-:W-:Y:S01]  /*96d0*/  I2IP.S8.S32.SAT R6, R31, R26, RZ ;  /* 0x0000001a1f067239 */ /* 0x000fe200000014ff */
[----:B------:R-:W-:Y:S01]  /*96e0*/  IMAD R35, R38, R35, RZ ;  /* 0x0000002326237224 */ /* 0x000fe200078e02ff */
[----:B------:R-:W-:Y:S01]  /*96f0*/  I2IP.S8.S32.SAT R5, R21, R20, R5 ;  /* 0x0000001415057239 */ /* 0x000fe20000001405 */
[----:B------:R-:W-:Y:S01]  /*9700*/  IMAD R30, R7, R40, R30 ;  /* 0x00000028071e7224 */ /* 0x000fe200078e021e */
[----:B------:R-:W-:Y:S01]  /*9710*/  I2IP.S8.S32.SAT R6, R25, R24, R6 ;  /* 0x0000001819067239 */ /* 0x000fe20000001406 */
[----:B------:R-:W-:Y:S05]  /*9720*/  IMAD R35, R47, R40, R35 ;  /* 0x000000282f237224 */ /* 0x000fea00078e0223 */
[----:B------:R-:W-:Y:S04]  /*9730*/  I2IP.S8.S32.SAT R7, R35, R30, RZ ;  /* 0x0000001e23077239 */ /* 0x000fe800000014ff */
[----:B------:R-:W-:Y:S05]  /*9740*/  I2IP.S8.S32.SAT R7, R29, R28, R7 ;  /* 0x0000001c1d077239 */ /* 0x000fea0000001407 */
        /* <DEDUP_REMOVED lines=18> */
.L_x_131:
[----:B------:R-:W-:Y:S05]  /*9870*/  BSYNC.RECONVERGENT B0 ;  /* 0x0000000000007941 */ /* 0x000fea0003800200 */
.L_x_130:
[----:B------:R-:W-:Y:S01]  /*9880*/  R2UR UR5, R76 ;  /* 0x000000004c0572ca */ /* 0x000fe200000e0000 */
[----:B------:R-:W-:Y:S01]  /*9890*/  BAR.SYNC.DEFER_BLOCKING 0x1, 0x80 ;  /* 0x0042000000007b1d */ /* 0x000fe20000010000 */
[----:B------:R-:W-:Y:S01]  /*98a0*/  R2UR UR4, R77 ;  /* 0x000000004d0472ca */ /* 0x000fe200000e0000 */
[----:B------:R-:W-:Y:S01]  /*98b0*/  UISETP.NE.AND UP0, UPT, UR46, URZ, UPT ;  /* 0x000000ff2e00728c */ /* 0x000fe2000bf05270 */
[----:B------:R-:W-:Y:S02]  /*98c0*/  ISETP.NE.AND P0, PT, R79, 0x2, PT ;  /* 0x000000024f00780c */ /* 0x000fe40003f05270 */
[----:B------:R-:W-:Y:S02]  /*98d0*/  ISETP.NE.AND P1, PT, R36, 0x4, PT ;  /* 0x000000042400780c */ /* 0x000fe40003f25270 */
[----:B------:R-:W-:Y:S02]  /*98e0*/  SEL R2, RZ, 0x1, P0 ;  /* 0x00000001ff027807 */ /* 0x000fe40000000000 */
[----:B------:R-:W-:Y:S02]  /*98f0*/  SEL R0, RZ, 0x1, P1 ;  /* 0x00000001ff007807 */ /* 0x000fe40000800000 */
[----:B------:R-:W-:Y:S01]  /*9900*/  LOP3.LUT R83, R83, R2, RZ, 0x3c, !PT ;  /* 0x0000000253537212 */ /* 0x000fe200078e3cff */
[----:B------:R-:W-:Y:S01]  /*9910*/  UIADD3 UR20, UPT, UPT, UR37, UR5, URZ ;  /* 0x0000000525147290 */ /* 0x000fe2000fffe0ff */
[----:B------:R-:W-:Y:S01]  /*9920*/  LOP3.LUT R84, R84, R0, RZ, 0x3c, !PT ;  /* 0x0000000054547212 */ /* 0x000fe200078e3cff */
[----:B------:R-:W-:Y:S01]  /*9930*/  UIADD3 UR16, UPT, UPT, UR38, UR4, URZ ;  /* 0x0000000426107290 */ /* 0x000fe2000fffe0ff */
[----:B------:R-:W-:Y:S02]  /*9940*/  SEL R79, R79, RZ, P0 ;  /* 0x000000ff4f4f7207 */ /* 0x000fe40000000000 */
[----:B------:R-:W-:Y:S01]  /*9950*/  SEL R36, R36, RZ, P1 ;  /* 0x000000ff24247207 */ /* 0x000fe20000800000 */
[----:B------:R-:W-:Y:S01]  /*9960*/  UMOV UR36, UR59 ;  /* 0x0000003b00247c82 */ /* 0x000fe20008000000 */
[----:B------:R-:W-:Y:S07]  /*9970*/  BRA.U UP0, `(.L_x_132) ;  /* 0xffffffb900c47547 */ /* 0x000fee000b83ffff */
[----:B------:R-:W-:Y:S05]  /*9980*/  EXIT ;  /* 0x000000000000794d */ /* 0x000fea0003800000 */
.L_x_24:
[----:B---3--:R3:W4:Y:S02]  /*9990*/  SYNCS.PHASECHK.TRANS64.TRYWAIT P0, [R0+URZ+0x110], R2 ;  /* 0x00011002000075a7 */ /* 0x00872400080011ff */
[----:B----4-:R-:W-:Y:S05]  /*99a0*/  @!P0 NANOSLEEP.SYNCS 0x989680 ;  /* 0x009896800000895d */ /* 0x010fea0003900000 */
[----:B------:R-:W4:Y:S02]  /*99b0*/  @!P0 SYNCS.PHASECHK.TRANS64 P0, [R0+URZ+0x110], R2 ;  /* 0x00011002000085a7 */ /* 0x000f2400080010ff */
[----:B----4-:R-:W-:Y:S05]  /*99c0*/  @!P0 BRA `(.L_x_24) ;  /* 0xfffffffc00f08947 */ /* 0x010fea000383ffff */
[----:B------:R-:W-:Y:S05]  /*99d0*/  BRA `(.L_x_133) ;  /* 0xffffff8000147947 */ /* 0x000fea000383ffff */
.L_x_27:
[----:B--2---:R-:W-:-:S07]  /*99e0*/  MOV R0, UR33 ;  /* 0x0000002100007c02 */ /* 0x004fce0008000f00 */
.L_x_134:
[----:B--2---:R2:W3:Y:S02]  /*99f0*/  SYNCS.PHASECHK.TRANS64.TRYWAIT P0, [R0+URZ+0x28], R3 ;  /* 0x00002803000075a7 */ /* 0x0044e400080011ff */
[----:B---3--:R-:W-:Y:S05]  /*9a00*/  @!P0 NANOSLEEP.SYNCS 0x989680 ;  /* 0x009896800000895d */ /* 0x008fea0003900000 */
[----:B------:R-:W3:Y:S02]  /*9a10*/  @!P0 SYNCS.PHASECHK.TRANS64 P0, [R0+URZ+0x28], R3 ;  /* 0x00002803000085a7 */ /* 0x000ee400080010ff */
[----:B---3--:R-:W-:Y:S05]  /*9a20*/  @!P0 BRA `(.L_x_134) ;  /* 0xfffffffc00f08947 */ /* 0x008fea000383ffff */
[----:B------:R-:W-:Y:S05]  /*9a30*/  BRA `(.L_x_26) ;  /* 0xffffff8000607947 */ /* 0x000fea000383ffff */
.L_x_34:
[----:B-1----:R-:W-:-:S07]  /*9a40*/  MOV R0, UR17 ;  /* 0x0000001100007c02 */ /* 0x002fce0008000f00 */
.L_x_135:
[----:B-1----:R1:W2:Y:S02]  /*9a50*/  SYNCS.PHASECHK.TRANS64.TRYWAIT P0, [R0+URZ+0x28], R3 ;  /* 0x00002803000075a7 */ /* 0x0022a400080011ff */
[----:B--2---:R-:W-:Y:S05]  /*9a60*/  @!P0 NANOSLEEP.SYNCS 0x989680 ;  /* 0x009896800000895d */ /* 0x004fea0003900000 */
[----:B------:R-:W2:Y:S02]  /*9a70*/  @!P0 SYNCS.PHASECHK.TRANS64 P0, [R0+URZ+0x28], R3 ;  /* 0x00002803000085a7 */ /* 0x000ea400080010ff */
[----:B--2---:R-:W-:Y:S05]  /*9a80*/  @!P0 BRA `(.L_x_135) ;  /* 0xfffffffc00f08947 */ /* 0x004fea000383ffff */
[----:B------:R-:W-:Y:S05]  /*9a90*/  BRA `(.L_x_33) ;  /* 0xffffff8400207947 */ /* 0x000fea000383ffff */
.L_x_39:
[----:B-1----:R1:W2:Y:S02]  /*9aa0*/  SYNCS.PHASECHK.TRANS64.TRYWAIT P0, [R3+URZ+0xa0], R0 ;  /* 0x0000a000030075a7 */ /* 0x0022a400080011ff */
[----:B--2---:R-:W-:Y:S05]  /*9ab0*/  @!P0 NANOSLEEP.SYNCS 0x989680 ;  /* 0x009896800000895d */ /* 0x004fea0003900000 */
[----:B------:R-:W2:Y:S02]  /*9ac0*/  @!P0 SYNCS.PHASECHK.TRANS64 P0, [R3+URZ+0xa0], R0 ;  /* 0x0000a000030085a7 */ /* 0x000ea400080010ff */
[----:B--2---:R-:W-:Y:S05]  /*9ad0*/  @!P0 BRA `(.L_x_39) ;  /* 0xfffffffc00f08947 */ /* 0x004fea000383ffff */
[----:B------:R-:W-:Y:S05]  /*9ae0*/  BRA `(.L_x_136) ;  /* 0xffffff8400c87947 */ /* 0x000fea000383ffff */
.L_x_43:
[----:B------:R-:W-:-:S07]  /*9af0*/  MOV R0, UR4 ;  /* 0x0000000400007c02 */ /* 0x000fce0008000f00 */
.L_x_137:
[----:B-1----:R1:W2:Y:S02]  /*9b00*/  SYNCS.PHASECHK.TRANS64.TRYWAIT P0, [R0+URZ], R2 ;  /* 0x00000002000075a7 */ /* 0x0022a400080011ff */
[----:B--2---:R-:W-:Y:S05]  /*9b10*/  @!P0 NANOSLEEP.SYNCS 0x989680 ;  /* 0x009896800000895d */ /* 0x004fea0003900000 */
[----:B------:R-:W2:Y:S02]  /*9b20*/  @!P0 SYNCS.PHASECHK.TRANS64 P0, [R0+URZ], R2 ;  /* 0x00000002000085a7 */ /* 0x000ea400080010ff */
[----:B--2---:R-:W-:Y:S05]  /*9b30*/  @!P0 BRA `(.L_x_137) ;  /* 0xfffffffc00f08947 */ /* 0x004fea000383ffff */
[----:B------:R-:W-:Y:S05]  /*9b40*/  BRA `(.L_x_138) ;  /* 0xffffff8c00747947 */ /* 0x000fea000383ffff */
.L_x_44:
[----:B------:R-:W-:-:S07]  /*9b50*/  MOV R0, UR5 ;  /* 0x0000000500007c02 */ /* 0x000fce0008000f00 */
.L_x_139:
[----:B-1----:R1:W2:Y:S02]  /*9b60*/  SYNCS.PHASECHK.TRANS64.TRYWAIT P0, [R0+URZ], R3 ;  /* 0x00000003000075a7 */ /* 0x0022a400080011ff */
[----:B--2---:R-:W-:Y:S05]  /*9b70*/  @!P0 NANOSLEEP.SYNCS 0x989680 ;  /* 0x009896800000895d */ /* 0x004fea0003900000 */
[----:B------:R-:W2:Y:S02]  /*9b80*/  @!P0 SYNCS.PHASECHK.TRANS64 P0, [R0+URZ], R3 ;  /* 0x00000003000085a7 */ /* 0x000ea400080010ff */
[----:B--2---:R-:W-:Y:S05]  /*9b90*/  @!P0 BRA `(.L_x_139) ;  /* 0xfffffffc00f08947 */ /* 0x004fea000383ffff */
[----:B------:R-:W-:Y:S05]  /*9ba0*/  BRA `(.L_x_140) ;  /* 0xffffff8c00807947 */ /* 0x000fea000383ffff */
.L_x_45:
[----:B------:R-:W-:-:S07]  /*9bb0*/  MOV R0, UR5 ;  /* 0x0000000500007c02 */ /* 0x000fce0008000f00 */
.L_x_141:
[----:B-1----:R1:W2:Y:S02]  /*9bc0*/  SYNCS.PHASECHK.TRANS64.TRYWAIT P0, [R0+URZ], R3 ;  /* 0x00000003000075a7 */ /* 0x0022a400080011ff */
[----:B--2---:R-:W-:Y:S05]  /*9bd0*/  @!P0 NANOSLEEP.SYNCS 0x989680 ;  /* 0x009896800000895d */ /* 0x004fea0003900000 */
[----:B------:R-:W2:Y:S02]  /*9be0*/  @!P0 SYNCS.PHASECHK.TRANS64 P0, [R0+URZ], R3 ;  /* 0x00000003000085a7 */ /* 0x000ea400080010ff */
[----:B--2---:R-:W-:Y:S05]  /*9bf0*/  @!P0 BRA `(.L_x_141) ;  /* 0xfffffffc00f08947 */ /* 0x004fea000383ffff */
[----:B------:R-:W-:Y:S05]  /*9c00*/  BRA `(.L_x_142) ;  /* 0xffffff8c008c7947 */ /* 0x000fea000383ffff */
.L_x_46:
[----:B------:R-:W-:-:S07]  /*9c10*/  MOV R0, UR5 ;  /* 0x0000000500007c02 */ /* 0x000fce0008000f00 */
.L_x_143:
[----:B-1----:R1:W2:Y:S02]  /*9c20*/  SYNCS.PHASECHK.TRANS64.TRYWAIT P0, [R0+URZ], R3 ;  /* 0x00000003000075a7 */ /* 0x0022a400080011ff */
[----:B--2---:R-:W-:Y:S05]  /*9c30*/  @!P0 NANOSLEEP.SYNCS 0x989680 ;  /* 0x009896800000895d */ /* 0x004fea0003900000 */
[----:B------:R-:W2:Y:S02]  /*9c40*/  @!P0 SYNCS.PHASECHK.TRANS64 P0, [R0+URZ], R3 ;  /* 0x00000003000085a7 */ /* 0x000ea400080010ff */
[----:B--2---:R-:W-:Y:S05]  /*9c50*/  @!P0 BRA `(.L_x_143) ;  /* 0xfffffffc00f08947 */ /* 0x004fea000383ffff */
[----:B------:R-:W-:Y:S05]  /*9c60*/  BRA `(.L_x_144) ;  /* 0xffffff8c00987947 */ /* 0x000fea000383ffff */
.L_x_49:
[----:B--2---:R2:W3:Y:S02]  /*9c70*/  SYNCS.PHASECHK.TRANS64.TRYWAIT P0, [R2+URZ+0x100], R4 ;  /* 0x00010004020075a7 */ /* 0x0044e400080011ff */
[----:B---3--:R-:W-:Y:S05]  /*9c80*/  @!P0 NANOSLEEP.SYNCS 0x989680 ;  /* 0x009896800000895d */ /* 0x008fea0003900000 */
[----:B------:R-:W3:Y:S02]  /*9c90*/  @!P0 SYNCS.PHASECHK.TRANS64 P0, [R2+URZ+0x100], R4 ;  /* 0x00010004020085a7 */ /* 0x000ee400080010ff */
[----:B---3--:R-:W-:Y:S05]  /*9ca0*/  @!P0 BRA `(.L_x_49) ;  /* 0xfffffffc00f08947 */ /* 0x008fea000383ffff */
[----:B------:R-:W-:Y:S05]  /*9cb0*/  BRA `(.L_x_145) ;  /* 0xffffff8c00f47947 */ /* 0x000fea000383ffff */
.L_x_50:
[----:B------:R-:W-:-:S07]  /*9cc0*/  MOV R2, UR4 ;  /* 0x0000000400027c02 */ /* 0x000fce0008000f00 */
.L_x_146:
[----:B--2---:R2:W3:Y:S02]  /*9cd0*/  SYNCS.PHASECHK.TRANS64.TRYWAIT P0, [R2+URZ+0xb0], R5 ;  /* 0x0000b005020075a7 */ /* 0x0044e400080011ff */
[----:B---3--:R-:W-:Y:S05]  /*9ce0*/  @!P0 NANOSLEEP.SYNCS 0x989680 ;  /* 0x009896800000895d */ /* 0x008fea0003900000 */
[----:B------:R-:W3:Y:S02]  /*9cf0*/  @!P0 SYNCS.PHASECHK.TRANS64 P0, [R2+URZ+0xb0], R5 ;  /* 0x0000b005020085a7 */ /* 0x000ee400080010ff */
[----:B---3--:R-:W-:Y:S05]  /*9d00*/  @!P0 BRA `(.L_x_146) ;  /* 0xfffffffc00f08947 */ /* 0x008fea000383ffff */
[----:B------:R-:W-:Y:S05]  /*9d10*/  BRA `(.L_x_147) ;  /* 0xffffff9000047947 */ /* 0x000fea000383ffff */
.L_x_51:
[----:B--2---:R2:W3:Y:S02]  /*9d20*/  SYNCS.PHASECHK.TRANS64.TRYWAIT P1, [R2+URZ+0xa0], R4 ;  /* 0x0000a004020075a7 */ /* 0x0044e400080211ff */
[----:B---3--:R-:W-:Y:S05]  /*9d30*/  @!P1 NANOSLEEP.SYNCS 0x989680 ;  /* 0x009896800000995d */ /* 0x008fea0003900000 */
[----:B------:R-:W3:Y:S02]  /*9d40*/  @!P1 SYNCS.PHASECHK.TRANS64 P1, [R2+URZ+0xa0], R4 ;  /* 0x0000a004020095a7 */ /* 0x000ee400080210ff */
[----:B---3--:R-:W-:Y:S05]  /*9d50*/  @!P1 BRA `(.L_x_51) ;  /* 0xfffffffc00f09947 */ /* 0x008fea000383ffff */
[----:B------:R-:W-:Y:S05]  /*9d60*/  BRA `(.L_x_148) ;  /* 0xffffff9000347947 */ /* 0x000fea000383ffff */
.L_x_54:
[----:B------:R-:W-:-:S07]  /*9d70*/  MOV R0, UR4 ;  /* 0x0000000400007c02 */ /* 0x000fce0008000f00 */
.L_x_149:
[----:B--2---:R2:W3:Y:S02]  /*9d80*/  SYNCS.PHASECHK.TRANS64.TRYWAIT P0, [R0+URZ+0xb0], R2 ;  /* 0x0000b002000075a7 */ /* 0x0044e400080011ff */
[----:B---3--:R-:W-:Y:S05]  /*9d90*/  @!P0 NANOSLEEP.SYNCS 0x989680 ;  /* 0x009896800000895d */ /* 0x008fea0003900000 */
[----:B------:R-:W3:Y:S02]  /*9da0*/  @!P0 SYNCS.PHASECHK.TRANS64 P0, [R0+URZ+0xb0], R2 ;  /* 0x0000b002000085a7 */ /* 0x000ee400080010ff */
[----:B---3--:R-:W-:Y:S05]  /*9db0*/  @!P0 BRA `(.L_x_149) ;  /* 0xfffffffc00f08947 */ /* 0x008fea000383ffff */
[----:B------:R-:W-:Y:S05]  /*9dc0*/  BRA `(.L_x_53) ;  /* 0xffffff9000887947 */ /* 0x000fea000383ffff */
.L_x_61:
[----:B-1----:R1:W2:Y:S02]  /*9dd0*/  SYNCS.PHASECHK.TRANS64.TRYWAIT P1, [R0+URZ+0xa0], R2 ;  /* 0x0000a002000075a7 */ /* 0x0022a400080211ff */
[----:B--2---:R-:W-:Y:S05]  /*9de0*/  @!P1 NANOSLEEP.SYNCS 0x989680 ;  /* 0x009896800000995d */ /* 0x004fea0003900000 */
[----:B------:R-:W2:Y:S02]  /*9df0*/  @!P1 SYNCS.PHASECHK.TRANS64 P1, [R0+URZ+0xa0], R2 ;  /* 0x0000a002000095a7 */ /* 0x000ea400080210ff */
[----:B--2---:R-:W-:Y:S05]  /*9e00*/  @!P1 BRA `(.L_x_61) ;  /* 0xfffffffc00f09947 */ /* 0x004fea000383ffff */
[----:B------:R-:W-:Y:S05]  /*9e10*/  BRA `(.L_x_150) ;  /* 0xffffff9400fc7947 */ /* 0x000fea000383ffff */
.L_x_62:
[----:B------:R-:W-:-:S07]  /*9e20*/  MOV R2, UR31 ;  /* 0x0000001f00027c02 */ /* 0x000fce0008000f00 */
.L_x_151:
[----:B-1----:R1:W2:Y:S02]  /*9e30*/  SYNCS.PHASECHK.TRANS64.TRYWAIT P0, [R2+URZ+0xe0], R0 ;  /* 0x0000e000020075a7 */ /* 0x0022a400080011ff */
[----:B--2---:R-:W-:Y:S05]  /*9e40*/  @!P0 NANOSLEEP.SYNCS 0x989680 ;  /* 0x009896800000895d */ /* 0x004fea0003900000 */
[----:B------:R-:W2:Y:S02]  /*9e50*/  @!P0 SYNCS.PHASECHK.TRANS64 P0, [R2+URZ+0xe0], R0 ;  /* 0x0000e000020085a7 */ /* 0x000ea400080010ff */
[----:B--2---:R-:W-:Y:S05]  /*9e60*/  @!P0 BRA `(.L_x_151) ;  /* 0xfffffffc00f08947 */ /* 0x004fea000383ffff */
[----:B------:R-:W-:Y:S05]  /*9e70*/  BRA `(.L_x_152) ;  /* 0xffffff98004c7947 */ /* 0x000fea000383ffff */
.L_x_65:
[----:B------:R-:W-:Y:S07]  /*9e80*/  MOV R0, UR5 ;  /* 0x0000000500007c02 */ /* 0x000fee0008000f00 */
.L_x_153:
[----:B-1----:R1:W2:Y:S02]  /*9e90*/  SYNCS.PHASECHK.TRANS64.TRYWAIT P0, [R0+URZ], R2 ;  /* 0x00000002000075a7 */ /* 0x0022a400080011ff */
[----:B--2---:R-:W-:Y:S05]  /*9ea0*/  @!P0 NANOSLEEP.SYNCS 0x989680 ;  /* 0x009896800000895d */ /* 0x004fea0003900000 */
[----:B------:R-:W2:Y:S02]  /*9eb0*/  @!P0 SYNCS.PHASECHK.TRANS64 P0, [R0+URZ], R2 ;  /* 0x00000002000085a7 */ /* 0x000ea400080010ff */
[----:B--2---:R-:W-:Y:S05]  /*9ec0*/  @!P0 BRA `(.L_x_153) ;  /* 0xfffffffc00f08947 */ /* 0x004fea000383ffff */
[----:B------:R-:W-:Y:S05]  /*9ed0*/  BRA `(.L_x_64) ;  /* 0xffffff9800687947 */ /* 0x000fea000383ffff */
.L_x_68:
[----:B------:R-:W-:-:S07]  /*9ee0*/  MOV R0, UR4 ;  /* 0x0000000400007c02 */ /* 0x000fce0008000f00 */
.L_x_154:
[----:B--2---:R2:W4:Y:S02]  /*9ef0*/  SYNCS.PHASECHK.TRANS64.TRYWAIT P0, [R0+URZ], R2 ;  /* 0x00000002000075a7 */ /* 0x00452400080011ff */
[----:B----4-:R-:W-:Y:S05]  /*9f00*/  @!P0 NANOSLEEP.SYNCS 0x989680 ;  /* 0x009896800000895d */ /* 0x010fea0003900000 */
[----:B------:R-:W4:Y:S02]  /*9f10*/  @!P0 SYNCS.PHASECHK.TRANS64 P0, [R0+URZ], R2 ;  /* 0x00000002000085a7 */ /* 0x000f2400080010ff */
[----:B----4-:R-:W-:Y:S05]  /*9f20*/  @!P0 BRA `(.L_x_154) ;  /* 0xfffffffc00f08947 */ /* 0x010fea000383ffff */
[----:B------:R-:W-:Y:S05]  /*9f30*/  BRA `(.L_x_155) ;  /* 0xffffff9c00447947 */ /* 0x000fea000383ffff */
.L_x_69:
[----:B------:R-:W-:-:S07]  /*9f40*/  MOV R0, UR5 ;  /* 0x0000000500007c02 */ /* 0x000fce0008000f00 */
.L_x_156:
[----:B-1----:R1:W2:Y:S02]  /*9f50*/  SYNCS.PHASECHK.TRANS64.TRYWAIT P0, [R0+URZ], R3 ;  /* 0x00000003000075a7 */ /* 0x0022a400080011ff */
[----:B--2---:R-:W-:Y:S05]  /*9f60*/  @!P0 NANOSLEEP.SYNCS 0x989680 ;  /* 0x009896800000895d */ /* 0x004fea0003900000 */
[----:B------:R-:W2:Y:S02]  /*9f70*/  @!P0 SYNCS.PHASECHK.TRANS64 P0, [R0+URZ], R3 ;  /* 0x00000003000085a7 */ /* 0x000ea400080010ff */
[----:B--2---:R-:W-:Y:S05]  /*9f80*/  @!P0 BRA `(.L_x_156) ;  /* 0xfffffffc00f08947 */ /* 0x004fea000383ffff */
[----:B------:R-:W-:Y:S05]  /*9f90*/  BRA `(.L_x_157) ;  /* 0xffffff9c00507947 */ /* 0x000fea000383ffff */
.L_x_70:
[----:B------:R-:W-:-:S07]  /*9fa0*/  MOV R0, UR5 ;  /* 0x0000000500007c02 */ /* 0x000fce0008000f00 */
.L_x_158:
[----:B-1----:R1:W2:Y:S02]  /*9fb0*/  SYNCS.PHASECHK.TRANS64.TRYWAIT P0, [R0+URZ], R3 ;  /* 0x00000003000075a7 */ /* 0x0022a400080011ff */
[----:B--2---:R-:W-:Y:S05]  /*9fc0*/  @!P0 NANOSLEEP.SYNCS 0x989680 ;  /* 0x009896800000895d */ /* 0x004fea0003900000 */
[----:B------:R-:W2:Y:S02]  /*9fd0*/  @!P0 SYNCS.PHASECHK.TRANS64 P0, [R0+URZ], R3 ;  /* 0x00000003000085a7 */ /* 0x000ea400080010ff */
[----:B--2---:R-:W-:Y:S05]  /*9fe0*/  @!P0 BRA `(.L_x_158) ;  /* 0xfffffffc00f08947 */ /* 0x004fea000383ffff */
[----:B------:R-:W-:Y:S05]  /*9ff0*/  BRA `(.L_x_159) ;  /* 0xffffff9c005c7947 */ /* 0x000fea000383ffff */
.L_x_71:
[----:B-1----:R-:W-:-:S07]  /*a000*/  MOV R0, UR4 ;  /* 0x0000000400007c02 */ /* 0x002fce0008000f00 */
.L_x_160:
[----:B-1----:R1:W2:Y:S02]  /*a010*/  SYNCS.PHASECHK.TRANS64.TRYWAIT P0, [R0+URZ], R2 ;  /* 0x00000002000075a7 */ /* 0x0022a400080011ff */
[----:B--2---:R-:W-:Y:S05]  /*a020*/  @!P0 NANOSLEEP.SYNCS 0x989680 ;  /* 0x009896800000895d */ /* 0x004fea0003900000 */
[----:B------:R-:W2:Y:S02]  /*a030*/  @!P0 SYNCS.PHASECHK.TRANS64 P0, [R0+URZ], R2 ;  /* 0x00000002000085a7 */ /* 0x000ea400080010ff */
[----:B--2---:R-:W-:Y:S05]  /*a040*/  @!P0 BRA `(.L_x_160) ;  /* 0xfffffffc00f08947 */ /* 0x004fea000383ffff */
[----:B------:R-:W-:Y:S05]  /*a050*/  BRA `(.L_x_161) ;  /* 0xffffff9c00687947 */ /* 0x000fea000383ffff */
.L_x_76:
[----:B---3--:R3:W4:Y:S02]  /*a060*/  SYNCS.PHASECHK.TRANS64.TRYWAIT P0, [R12+URZ+0xa0], R0 ;  /* 0x0000a0000c0075a7 */ /* 0x00872400080011ff */
[----:B----4-:R-:W-:Y:S05]  /*a070*/  @!P0 NANOSLEEP.SYNCS 0x989680 ;  /* 0x009896800000895d */ /* 0x010fea0003900000 */
[----:B------:R-:W4:Y:S02]  /*a080*/  @!P0 SYNCS.PHASECHK.TRANS64 P0, [R12+URZ+0xa0], R0 ;  /* 0x0000a0000c0085a7 */ /* 0x000f2400080010ff */
[----:B----4-:R-:W-:Y:S05]  /*a090*/  @!P0 BRA `(.L_x_76) ;  /* 0xfffffffc00f08947 */ /* 0x010fea000383ffff */
[----:B------:R-:W-:Y:S05]  /*a0a0*/  BRA `(.L_x_162) ;  /* 0xffffffa000887947 */ /* 0x000fea000383ffff */
.L_x_79:
[----:B-1----:R-:W-:Y:S07]  /*a0b0*/  MOV R0, UR21 ;  /* 0x0000001500007c02 */ /* 0x002fee0008000f00 */
.L_x_163:
[----:B-1----:R1:W3:Y:S02]  /*a0c0*/  SYNCS.PHASECHK.TRANS64.TRYWAIT P2, [R0+URZ+0x98], R6 ;  /* 0x00009806000075a7 */ /* 0x0022e400080411ff */
[----:B---3--:R-:W-:Y:S05]  /*a0d0*/  @!P2 NANOSLEEP.SYNCS 0x989680 ;  /* 0x009896800000a95d */ /* 0x008fea0003900000 */
[----:B------:R-:W3:Y:S02]  /*a0e0*/  @!P2 SYNCS.PHASECHK.TRANS64 P2, [R0+URZ+0x98], R6 ;  /* 0x000098060000a5a7 */ /* 0x000ee400080410ff */
[----:B---3--:R-:W-:Y:S05]  /*a0f0*/  @!P2 BRA `(.L_x_163) ;  /* 0xfffffffc00f0a947 */ /* 0x008fea000383ffff */
[----:B------:R-:W-:Y:S05]  /*a100*/  BRA `(.L_x_78) ;  /* 0xffffffa400f07947 */ /* 0x000fea000383ffff */
.L_x_82:
[----:B------:R-:W-:Y:S07]  /*a110*/  MOV R0, UR21 ;  /* 0x0000001500007c02 */ /* 0x000fee0008000f00 */
.L_x_164:
[----:B-1----:R1:W3:Y:S02]  /*a120*/  SYNCS.PHASECHK.TRANS64.TRYWAIT P0, [R0+URZ+0x70], R9 ;  /* 0x00007009000075a7 */ /* 0x0022e400080011ff */
[----:B---3--:R-:W-:Y:S05]  /*a130*/  @!P0 NANOSLEEP.SYNCS 0x989680 ;  /* 0x009896800000895d */ /* 0x008fea0003900000 */
[----:B------:R-:W3:Y:S02]  /*a140*/  @!P0 SYNCS.PHASECHK.TRANS64 P0, [R0+URZ+0x70], R9 ;  /* 0x00007009000085a7 */ /* 0x000ee400080010ff */
[----:B---3--:R-:W-:Y:S05]  /*a150*/  @!P0 BRA `(.L_x_164) ;  /* 0xfffffffc00f08947 */ /* 0x008fea000383ffff */
[----:B------:R-:W-:Y:S05]  /*a160*/  BRA `(.L_x_165) ;  /* 0xffffffa8004c7947 */ /* 0x000fea000383ffff */
.L_x_83:
[----:B------:R-:W-:Y:S07]  /*a170*/  MOV R0, UR21 ;  /* 0x0000001500007c02 */ /* 0x000fee0008000f00 */
.L_x_166:
[----:B-1----:R1:W3:Y:S02]  /*a180*/  SYNCS.PHASECHK.TRANS64.TRYWAIT P0, [R0+URZ+0x78], R9 ;  /* 0x00007809000075a7 */ /* 0x0022e400080011ff */
[----:B---3--:R-:W-:Y:S05]  /*a190*/  @!P0 NANOSLEEP.SYNCS 0x989680 ;  /* 0x009896800000895d */ /* 0x008fea0003900000 */
[----:B------:R-:W3:Y:S02]  /*a1a0*/  @!P0 SYNCS.PHASECHK.TRANS64 P0, [R0+URZ+0x78], R9 ;  /* 0x00007809000085a7 */ /* 0x000ee400080010ff */
[----:B---3--:R-:W-:Y:S05]  /*a1b0*/  @!P0 BRA `(.L_x_166) ;  /* 0xfffffffc00f08947 */ /* 0x008fea000383ffff */
[----:B------:R-:W-:Y:S05]  /*a1c0*/  BRA `(.L_x_167) ;  /* 0xffffffa800887947 */ /* 0x000fea000383ffff */
.L_x_84:
[----:B------:R-:W-:Y:S07]  /*a1d0*/  MOV R0, UR21 ;  /* 0x0000001500007c02 */ /* 0x000fee0008000f00 */
.L_x_168:
[----:B-1----:R1:W3:Y:S02]  /*a1e0*/  SYNCS.PHASECHK.TRANS64.TRYWAIT P0, [R0+URZ+0x80], R9 ;  /* 0x00008009000075a7 */ /* 0x0022e400080011ff */
[----:B---3--:R-:W-:Y:S05]  /*a1f0*/  @!P0 NANOSLEEP.SYNCS 0x989680 ;  /* 0x009896800000895d */ /* 0x008fea0003900000 */
[----:B------:R-:W3:Y:S02]  /*a200*/  @!P0 SYNCS.PHASECHK.TRANS64 P0, [R0+URZ+0x80], R9 ;  /* 0x00008009000085a7 */ /* 0x000ee400080010ff */
[----:B---3--:R-:W-:Y:S05]  /*a210*/  @!P0 BRA `(.L_x_168) ;  /* 0xfffffffc00f08947 */ /* 0x008fea000383ffff */
[----:B------:R-:W-:Y:S05]  /*a220*/  BRA `(.L_x_169) ;  /* 0xffffffa800d07947 */ /* 0x000fea000383ffff */
.L_x_85:
[----:B------:R-:W-:Y:S07]  /*a230*/  MOV R0, UR21 ;  /* 0x0000001500007c02 */ /* 0x000fee0008000f00 */
.L_x_170:
[----:B-1----:R1:W3:Y:S02]  /*a240*/  SYNCS.PHASECHK.TRANS64.TRYWAIT P0, [R0+URZ+0x88], R9 ;  /* 0x00008809000075a7 */ /* 0x0022e400080011ff */
[----:B---3--:R-:W-:Y:S05]  /*a250*/  @!P0 NANOSLEEP.SYNCS 0x989680 ;  /* 0x009896800000895d */ /* 0x008fea0003900000 */
[----:B------:R-:W3:Y:S02]  /*a260*/  @!P0 SYNCS.PHASECHK.TRANS64 P0, [R0+URZ+0x88], R9 ;  /* 0x00008809000085a7 */ /* 0x000ee400080010ff */
[----:B---3--:R-:W-:Y:S05]  /*a270*/  @!P0 BRA `(.L_x_170) ;  /* 0xfffffffc00f08947 */ /* 0x008fea000383ffff */
[----:B------:R-:W-:Y:S05]  /*a280*/  BRA `(.L_x_171) ;  /* 0xffffffac00147947 */ /* 0x000fea000383ffff */
.L_x_87:
[----:B------:R-:W-:-:S07]  /*a290*/  MOV R0, UR21 ;  /* 0x0000001500007c02 */ /* 0x000fce0008000f00 */
.L_x_172:
[----:B-1----:R1:W4:Y:S02]  /*a2a0*/  SYNCS.PHASECHK.TRANS64.TRYWAIT P0, [R0+URZ+0x70], R2 ;  /* 0x00007002000075a7 */ /* 0x00232400080011ff */
[----:B----4-:R-:W-:Y:S05]  /*a2b0*/  @!P0 NANOSLEEP.SYNCS 0x989680 ;  /* 0x009896800000895d */ /* 0x010fea0003900000 */
[----:B------:R-:W4:Y:S02]  /*a2c0*/  @!P0 SYNCS.PHASECHK.TRANS64 P0, [R0+URZ+0x70], R2 ;  /* 0x00007002000085a7 */ /* 0x000f2400080010ff */
[----:B----4-:R-:W-:Y:S05]  /*a2d0*/  @!P0 BRA `(.L_x_172) ;  /* 0xfffffffc00f08947 */ /* 0x010fea000383ffff */
[----:B------:R-:W-:Y:S05]  /*a2e0*/  BRA `(.L_x_173) ;  /* 0xffffffac008c7947 */ /* 0x000fea000383ffff */
.L_x_88:
[----:B-1----:R-:W-:-:S07]  /*a2f0*/  MOV R0, UR21 ;  /* 0x0000001500007c02 */ /* 0x002fce0008000f00 */
.L_x_174:
[----:B-1----:R1:W4:Y:S02]  /*a300*/  SYNCS.PHASECHK.TRANS64.TRYWAIT P0, [R0+URZ+0x78], R2 ;  /* 0x00007802000075a7 */ /* 0x00232400080011ff */
[----:B----4-:R-:W-:Y:S05]  /*a310*/  @!P0 NANOSLEEP.SYNCS 0x989680 ;  /* 0x009896800000895d */ /* 0x010fea0003900000 */
[----:B------:R-:W4:Y:S02]  /*a320*/  @!P0 SYNCS.PHASECHK.TRANS64 P0, [R0+URZ+0x78], R2 ;  /* 0x00007802000085a7 */ /* 0x000f2400080010ff */
[----:B----4-:R-:W-:Y:S05]  /*a330*/  @!P0 BRA `(.L_x_174) ;  /* 0xfffffffc00f08947 */ /* 0x010fea000383ffff */
[----:B------:R-:W-:Y:S05]  /*a340*/  BRA `(.L_x_175) ;  /* 0xffffffac007c7947 */ /* 0x000fea000383ffff */
.L_x_89:
[----:B-1----:R-:W-:-:S07]  /*a350*/  MOV R0, UR21 ;  /* 0x0000001500007c02 */ /* 0x002fce0008000f00 */
.L_x_176:
[----:B-1----:R1:W4:Y:S02]  /*a360*/  SYNCS.PHASECHK.TRANS64.TRYWAIT P0, [R0+URZ+0x80], R2 ;  /* 0x00008002000075a7 */ /* 0x00232400080011ff */
[----:B----4-:R-:W-:Y:S05]  /*a370*/  @!P0 NANOSLEEP.SYNCS 0x989680 ;  /* 0x009896800000895d */ /* 0x010fea0003900000 */
[----:B------:R-:W4:Y:S02]  /*a380*/  @!P0 SYNCS.PHASECHK.TRANS64 P0, [R0+URZ+0x80], R2 ;  /* 0x00008002000085a7 */ /* 0x000f2400080010ff */
[----:B----4-:R-:W-:Y:S05]  /*a390*/  @!P0 BRA `(.L_x_176) ;  /* 0xfffffffc00f08947 */ /* 0x010fea000383ffff */
[----:B------:R-:W-:Y:S05]  /*a3a0*/  BRA `(.L_x_177) ;  /* 0xffffffac006c7947 */ /* 0x000fea000383ffff */
.L_x_91:
[----:B-1----:R1:W2:Y:S02]  /*a3b0*/  SYNCS.PHASECHK.TRANS64.TRYWAIT P0, [R3+URZ+0xa0], R0 ;  /* 0x0000a000030075a7 */ /* 0x0022a400080011ff */
[----:B--2---:R-:W-:Y:S05]  /*a3c0*/  @!P0 NANOSLEEP.SYNCS 0x989680 ;  /* 0x009896800000895d */ /* 0x004fea0003900000 */
[----:B------:R-:W2:Y:S02]  /*a3d0*/  @!P0 SYNCS.PHASECHK.TRANS64 P0, [R3+URZ+0xa0], R0 ;  /* 0x0000a000030085a7 */ /* 0x000ea400080010ff */
[----:B--2---:R-:W-:Y:S05]  /*a3e0*/  @!P0 BRA `(.L_x_91) ;  /* 0xfffffffc00f08947 */ /* 0x004fea000383ffff */
[----:B------:R-:W-:Y:S05]  /*a3f0*/  BRA `(.L_x_178) ;  /* 0xffffffb000387947 */ /* 0x000fea000383ffff */
.L_x_102:
[----:B-1----:R1:W2:Y:S02]  /*a400*/  SYNCS.PHASECHK.TRANS64.TRYWAIT P1, [R2+URZ+0x50], R0 ;  /* 0x00005000020075a7 */ /* 0x0022a400080211ff */
[----:B--2---:R-:W-:Y:S05]  /*a410*/  @!P1 NANOSLEEP.SYNCS 0x989680 ;  /* 0x009896800000995d */ /* 0x004fea0003900000 */
[----:B------:R-:W2:Y:S02]  /*a420*/  @!P1 SYNCS.PHASECHK.TRANS64 P1, [R2+URZ+0x50], R0 ;  /* 0x00005000020095a7 */ /* 0x000ea400080210ff */
[----:B--2---:R-:W-:Y:S05]  /*a430*/  @!P1 BRA `(.L_x_102) ;  /* 0xfffffffc00f09947 */ /* 0x004fea000383ffff */
[----:B------:R-:W-:Y:S05]  /*a440*/  BRA `(.L_x_101) ;  /* 0xffffffbc00ac7947 */ /* 0x000fea000383ffff */
.L_x_104:
[----:B-1----:R1:W2:Y:S02]  /*a450*/  SYNCS.PHASECHK.TRANS64.TRYWAIT P0, [R52+URZ+0xc0], R3 ;  /* 0x0000c003340075a7 */ /* 0x0022a400080011ff */
[----:B--2---:R-:W-:Y:S05]  /*a460*/  @!P0 NANOSLEEP.SYNCS 0x989680 ;  /* 0x009896800000895d */ /* 0x004fea0003900000 */
[----:B------:R-:W2:Y:S02]  /*a470*/  @!P0 SYNCS.PHASECHK.TRANS64 P0, [R52+URZ+0xc0], R3 ;  /* 0x0000c003340085a7 */ /* 0x000ea400080010ff */
[----:B--2---:R-:W-:Y:S05]  /*a480*/  @!P0 BRA `(.L_x_104) ;  /* 0xfffffffc00f08947 */ /* 0x004fea000383ffff */
[----:B------:R-:W-:Y:S05]  /*a490*/  BRA `(.L_x_103) ;  /* 0xffffffc000007947 */ /* 0x000fea000383ffff */
.L_x_112:
[----:B--2---:R2:W3:Y:S02]  /*a4a0*/  SYNCS.PHASECHK.TRANS64.TRYWAIT P0, [R0+URZ+0x50], R2 ;  /* 0x00005002000075a7 */ /* 0x0044e400080011ff */
[----:B---3--:R-:W-:Y:S05]  /*a4b0*/  @!P0 NANOSLEEP.SYNCS 0x989680 ;  /* 0x009896800000895d */ /* 0x008fea0003900000 */
[----:B------:R-:W3:Y:S02]  /*a4c0*/  @!P0 SYNCS.PHASECHK.TRANS64 P0, [R0+URZ+0x50], R2 ;  /* 0x00005002000085a7 */ /* 0x000ee400080010ff */
[----:B---3--:R-:W-:Y:S05]  /*a4d0*/  @!P0 BRA `(.L_x_112) ;  /* 0xfffffffc00f08947 */ /* 0x008fea000383ffff */
[----:B------:R-:W-:Y:S05]  /*a4e0*/  BRA `(.L_x_111) ;  /* 0xffffffc800f47947 */ /* 0x000fea000383ffff */
.L_x_120:
[----:B--2---:R2:W3:Y:S02]  /*a4f0*/  SYNCS.PHASECHK.TRANS64.TRYWAIT P0, [R0+URZ+0x50], R4 ;  /* 0x00005004000075a7 */ /* 0x0044e400080011ff */
[----:B---3--:R-:W-:Y:S05]  /*a500*/  @!P0 NANOSLEEP.SYNCS 0x989680 ;  /* 0x009896800000895d */ /* 0x008fea0003900000 */
[----:B------:R-:W3:Y:S02]  /*a510*/  @!P0 SYNCS.PHASECHK.TRANS64 P0, [R0+URZ+0x50], R4 ;  /* 0x00005004000085a7 */ /* 0x000ee400080010ff */
[----:B---3--:R-:W-:Y:S05]  /*a520*/  @!P0 BRA `(.L_x_120) ;  /* 0xfffffffc00f08947 */ /* 0x008fea000383ffff */
[----:B------:R-:W-:Y:S05]  /*a530*/  BRA `(.L_x_119) ;  /* 0xffffffd800307947 */ /* 0x000fea000383ffff */
.L_x_128:
[----:B--2---:R2:W3:Y:S02]  /*a540*/  SYNCS.PHASECHK.TRANS64.TRYWAIT P0, [R0+URZ+0x50], R2 ;  /* 0x00005002000075a7 */ /* 0x0044e400080011ff */
[----:B---3--:R-:W-:Y:S05]  /*a550*/  @!P0 NANOSLEEP.SYNCS 0x989680 ;  /* 0x009896800000895d */ /* 0x008fea0003900000 */
[----:B------:R-:W3:Y:S02]  /*a560*/  @!P0 SYNCS.PHASECHK.TRANS64 P0, [R0+URZ+0x50], R2 ;  /* 0x00005002000085a7 */ /* 0x000ee400080010ff */
[----:B---3--:R-:W-:Y:S05]  /*a570*/  @!P0 BRA `(.L_x_128) ;  /* 0xfffffffc00f08947 */ /* 0x008fea000383ffff */
[----:B------:R-:W-:Y:S05]  /*a580*/  BRA `(.L_x_127) ;  /* 0xffffffe4007c7947 */ /* 0x000fea000383ffff */
        .weak           $__internal_0_$__cuda_sm10x_tcgen05_guardrail_trap_col_being_dealloced_not_returned_by_alloc
        .type           $__internal_0_$__cuda_sm10x_tcgen05_guardrail_trap_col_being_dealloced_not_returned_by_alloc,@function
        .size           $__internal_0_$__cuda_sm10x_tcgen05_guardrail_trap_col_being_dealloced_not_returned_by_alloc,($__internal_1_$__cuda_sm10x_tcgen05_guardrail_trap_phase_invalid_during_alloc - $__internal_0_$__cuda_sm10x_tcgen05_guardrail_trap_col_being_dealloced_not_returned_by_alloc)
$__internal_0_$__cuda_sm10x_tcgen05_guardrail_trap_col_being_dealloced_not_returned_by_alloc:
[----:B------:R-:W-:Y:S05]  /*a590*/  BPT.TRAP 0x1 ;  /* 0x000000040000795c */ /* 0x000fea0000300000 */
[----:B------:R-:W-:-:S04]  /*a5a0*/  HFMA2 R3, -RZ, RZ, 0, 0 ;  /* 0x00000000ff037431 */ /* 0x000fc800000001ff */
[----:B------:R-:W-:Y:S05]  /*a5b0*/  RET.REL.NODEC R2 `(_ZN7cutlass13device_kernelINS_4gemm6kernel13GemmUniversalIN4cute5tupleIJiiiiEEENS1_10collective13CollectiveMmaINS1_35MainloopSm100TmaUmmaWarpSpecializedILi5ELi2ELi4ENS5_IJNS4_1CILi2EEESB_NSA_ILi1EEEEEEEENS5_IJNSA_ILi64EEENSA_ILi256EEENSA_ILi128EEEEEEaNS5_IJlSC_lEEEaSJ_NS4_8TiledMMAINS4_8MMA_AtomIJNS4_15SM100_MMA_S8_SSIaaiLi64ELi256ELNS4_4UMMA5MajorE0ELSO_0ELNSN_8SaturateE0EEEEEENS4_6LayoutINS5_IJSC_SC_SC_EEENS5_IJNSA_ILi0EEESU_SU_EEEEENS5_IJNS4_10UnderscoreESX_SX_EEEEENS4_23SM90_TMA_LOAD_MULTICASTENS4_14ComposedLayoutINS4_7SwizzleILi3ELi4ELi3EEENS4_18smem_ptr_flag_bitsILi8EEENSS_INS5_IJNSA_ILi8EEESH_EEENS5_IJSH_SC_EEEEEEEvNS4_8identityES10_S1A_vS1B_EENS_8epilogue10collective18CollectiveEpilogueINS1D_23Sm100TmaWarpSpecializedILi4ELi2ELi32ELb0ELb0EEEJSI_NS5_IJNSS_ISF_SC_EES1I_EEEaSJ_aSJ_NS1D_6fusion15FusionCallbacksIS1H_NS1K_17LinearCombinationIaiaiLNS_15FloatRoundStyleE2EEESI_S1J_JEEENS4_5SM1004TMEM4LOAD26SM100_TMEM_LOAD_16dp32b32xENS4_13SM90_TMA_LOADENS11_INS12_ILi2ELi4ELi3EEES15_NSS_INS5_IJS16_SF_EEENS5_IJSF_SC_EEEEEEENS4_39AutoVectorizingCopyWithAssumedAlignmentILi128EEENS4_14SM90_TMA_STOREES1Z_S21_S21_EEEvvEEEEvNT_6ParamsE) ;  /* 0xffffff5802907950 */ /* 0x000fea0003c3ffff */
        .weak           $__internal_1_$__cuda_sm10x_tcgen05_guardrail_trap_phase_invalid_during_alloc
        .type           $__internal_1_$__cuda_sm10x_tcgen05_guardrail_trap_phase_invalid_during_alloc,@function
        .size           $__internal_1_$__cuda_sm10x_tcgen05_guardrail_trap_phase_invalid_during_alloc,($__internal_2_$__cuda_sm10x_tcgen05_guardrail_trap_unallocated_columns_being_dealloced - $__internal_1_$__cuda_sm10x_tcgen05_guardrail_trap_phase_invalid_during_alloc)
$__internal_1_$__cuda_sm10x_tcgen05_guardrail_trap_phase_invalid_during_alloc:
[----:B------:R-:W-:Y:S05]  /*a5c0*/  BPT.TRAP 0x1 ;  /* 0x000000040000795c */ /* 0x000fea0000300000 */
[----:B------:R-:W-:-:S04]  /*a5d0*/  MOV R5, 0x0 ;  /* 0x0000000000057802 */ /* 0x000fc80000000f00 */
[----:B------:R-:W-:Y:S05]  /*a5e0*/  RET.REL.NODEC R4 `(_ZN7cutlass13device_kernelINS_4gemm6kernel13GemmUniversalIN4cute5tupleIJiiiiEEENS1_10collective13CollectiveMmaINS1_35MainloopSm100TmaUmmaWarpSpecializedILi5ELi2ELi4ENS5_IJNS4_1CILi2EEESB_NSA_ILi1EEEEEEEENS5_IJNSA_ILi64EEENSA_ILi256EEENSA_ILi128EEEEEEaNS5_IJlSC_lEEEaSJ_NS4_8TiledMMAINS4_8MMA_AtomIJNS4_15SM100_MMA_S8_SSIaaiLi64ELi256ELNS4_4UMMA5MajorE0ELSO_0ELNSN_8SaturateE0EEEEEENS4_6LayoutINS5_IJSC_SC_SC_EEENS5_IJNSA_ILi0EEESU_SU_EEEEENS5_IJNS4_10UnderscoreESX_SX_EEEEENS4_23SM90_TMA_LOAD_MULTICASTENS4_14ComposedLayoutINS4_7SwizzleILi3ELi4ELi3EEENS4_18smem_ptr_flag_bitsILi8EEENSS_INS5_IJNSA_ILi8EEESH_EEENS5_IJSH_SC_EEEEEEEvNS4_8identityES10_S1A_vS1B_EENS_8epilogue10collective18CollectiveEpilogueINS1D_23Sm100TmaWarpSpecializedILi4ELi2ELi32ELb0ELb0EEEJSI_NS5_IJNSS_ISF_SC_EES1I_EEEaSJ_aSJ_NS1D_6fusion15FusionCallbacksIS1H_NS1K_17LinearCombinationIaiaiLNS_15FloatRoundStyleE2EEESI_S1J_JEEENS4_5SM1004TMEM4LOAD26SM100_TMEM_LOAD_16dp32b32xENS4_13SM90_TMA_LOADENS11_INS12_ILi2ELi4ELi3EEES15_NSS_INS5_IJS16_SF_EEENS5_IJSF_SC_EEEEEEENS4_39AutoVectorizingCopyWithAssumedAlignmentILi128EEENS4_14SM90_TMA_STOREES1Z_S21_S21_EEEvvEEEEvNT_6ParamsE) ;  /* 0xffffff5804847950 */ /* 0x000fea0003c3ffff */
        .weak           $__internal_2_$__cuda_sm10x_tcgen05_guardrail_trap_unallocated_columns_being_dealloced
        .type           $__internal_2_$__cuda_sm10x_tcgen05_guardrail_trap_unallocated_columns_being_dealloced,@function
        .size           $__internal_2_$__cuda_sm10x_tcgen05_guardrail_trap_unallocated_columns_being_dealloced,(.L_x_180 - $__internal_2_$__cuda_sm10x_tcgen05_guardrail_trap_unallocated_columns_being_dealloced)
$__internal_2_$__cuda_sm10x_tcgen05_guardrail_trap_unallocated_columns_being_dealloced:
[----:B------:R-:W-:Y:S05]  /*a5f0*/  BPT.TRAP 0x1 ;  /* 0x000000040000795c */ /* 0x000fea0000300000 */
[----:B------:R-:W-:-:S04]  /*a600*/  HFMA2 R3, -RZ, RZ, 0, 0 ;  /* 0x00000000ff037431 */ /* 0x000fc800000001ff */
[----:B------:R-:W-:Y:S05]  /*a610*/  RET.REL.NODEC R2 `(_ZN7cutlass13device_kernelINS_4gemm6kernel13GemmUniversalIN4cute5tupleIJiiiiEEENS1_10collective13CollectiveMmaINS1_35MainloopSm100TmaUmmaWarpSpecializedILi5ELi2ELi4ENS5_IJNS4_1CILi2EEESB_NSA_ILi1EEEEEEEENS5_IJNSA_ILi64EEENSA_ILi256EEENSA_ILi128EEEEEEaNS5_IJlSC_lEEEaSJ_NS4_8TiledMMAINS4_8MMA_AtomIJNS4_15SM100_MMA_S8_SSIaaiLi64ELi256ELNS4_4UMMA5MajorE0ELSO_0ELNSN_8SaturateE0EEEEEENS4_6LayoutINS5_IJSC_SC_SC_EEENS5_IJNSA_ILi0EEESU_SU_EEEEENS5_IJNS4_10UnderscoreESX_SX_EEEEENS4_23SM90_TMA_LOAD_MULTICASTENS4_14ComposedLayoutINS4_7SwizzleILi3ELi4ELi3EEENS4_18smem_ptr_flag_bitsILi8EEENSS_INS5_IJNSA_ILi8EEESH_EEENS5_IJSH_SC_EEEEEEEvNS4_8identityES10_S1A_vS1B_EENS_8epilogue10collective18CollectiveEpilogueINS1D_23Sm100TmaWarpSpecializedILi4ELi2ELi32ELb0ELb0EEEJSI_NS5_IJNSS_ISF_SC_EES1I_EEEaSJ_aSJ_NS1D_6fusion15FusionCallbacksIS1H_NS1K_17LinearCombinationIaiaiLNS_15FloatRoundStyleE2EEESI_S1J_JEEENS4_5SM1004TMEM4LOAD26SM100_TMEM_LOAD_16dp32b32xENS4_13SM90_TMA_LOADENS11_INS12_ILi2ELi4ELi3EEES15_NSS_INS5_IJS16_SF_EEENS5_IJSF_SC_EEEEEEENS4_39AutoVectorizingCopyWithAssumedAlignmentILi128EEENS4_14SM90_TMA_STOREES1Z_S21_S21_EEEvvEEEEvNT_6ParamsE) ;  /* 0xffffff5802787950 */ /* 0x000fea0003c3ffff */
.L_x_179:
[----:B------:R-:W-:-:S00]  /*a620*/  BRA `(.L_x_179) ;  /* 0xfffffffc00fc7947 */ /* 0x000fc0000383ffff */
[----:B------:R-:W-:-:S00]  /*a630*/  NOP ;  /* 0x0000000000007918 */ /* 0x000fc00000000000 */
        /* <DEDUP_REMOVED lines=12> */
.L_x_180:


//--------------------- .nv.global.init           --------------------------
	.section	.nv.global.init,"aw",@progbits
.nv.global.init:
	.type		$str$27,@object
	.size		$str$27,($str$28 - $str$27)
$str$27:
        /*0000*/ 	.byte	0x28, 0x61, 0x64, 0x64, 0x72, 0x65, 0x73, 0x73, 0x20, 0x26, 0x20, 0x6d, 0x61, 0x73, 0x6b, 0x29
        /*0010*/ 	.byte	0x20, 0x3d, 0x3d, 0x20, 0x30, 0x00
	.type		$str$28,@object
	.size		$str$28,($str$26 - $str$28)
$str$28:
        /*0016*/ 	.byte	0x2f, 0x74, 0x6d, 0x70, 0x2f, 0x63, 0x75, 0x74, 0x6c, 0x61, 0x73, 0x73, 0x5f, 0x73, 0x77, 0x65
        /*0026*/ 	.byte	0x65, 0x70, 0x5f, 0x73, 0x72, 0x63, 0x2f, 0x69, 0x6e, 0x63, 0x6c, 0x75, 0x64, 0x65, 0x2f, 0x63
        /*0036*/ 	.byte	0x75, 0x74, 0x65, 0x2f, 0x70, 0x6f, 0x69, 0x6e, 0x74, 0x65, 0x72, 0x5f, 0x66, 0x6c, 0x61, 0x67
        /*0046*/ 	.byte	0x67, 0x65, 0x64, 0x2e, 0x68, 0x70, 0x70, 0x00
	.type		$str$26,@object
	.size		$str$26,($str$25 - $str$26)
$str$26:
        /*004e*/ 	.byte	0x2f, 0x74, 0x6d, 0x70, 0x2f, 0x63, 0x75, 0x74, 0x6c, 0x61, 0x73, 0x73, 0x5f, 0x73, 0x77, 0x65
        /*005e*/ 	.byte	0x65, 0x70, 0x5f, 0x73, 0x72, 0x63, 0x2f, 0x69, 0x6e, 0x63, 0x6c, 0x75, 0x64, 0x65, 0x2f, 0x63
        /*006e*/ 	.byte	0x75, 0x74, 0x65, 0x2f, 0x61, 0x74, 0x6f, 0x6d, 0x2f, 0x63, 0x6f, 0x70, 0x79, 0x5f, 0x74, 0x72
        /*007e*/ 	.byte	0x61, 0x69, 0x74, 0x73, 0x5f, 0x73, 0x6d, 0x31, 0x30, 0x30, 0x2e, 0x68, 0x70, 0x70, 0x00
	.type		$str$25,@object
	.size		$str$25,(__unnamed_1 - $str$25)
$str$25:
        /*008d*/ 	.byte	0x28, 0x28, 0x75, 0x69, 0x6e, 0x74, 0x33, 0x32, 0x5f, 0x74, 0x28, 0x74, 0x68, 0x72, 0x65, 0x61
        /*009d*/ 	.byte	0x64, 0x49, 0x64, 0x78, 0x2e, 0x78, 0x29, 0x20, 0x2f, 0x20, 0x33, 0x32, 0x29, 0x20, 0x25, 0x20
        /*00ad*/ 	.byte	0x34, 0x29, 0x20, 0x3d, 0x3d, 0x20, 0x28, 0x28, 0x28, 0x74, 0x6d, 0x65, 0x6d, 0x5f, 0x61, 0x64
        /*00bd*/ 	.byte	0x64, 0x72, 0x20, 0x3e, 0x3e, 0x20, 0x31, 0x36, 0x29, 0x20, 0x2f, 0x20, 0x33, 0x32, 0x29, 0x20
        /*00cd*/ 	.byte	0x25, 0x20, 0x34, 0x29, 0x00
	.type		__unnamed_1,@object
	.size		__unnamed_1,(__unnamed_2 - __unnamed_1)
__unnamed_1:
        /*00d2*/ 	.byte	0x61, 0x75, 0x74, 0x6f, 0x20, 0x63, 0x75, 0x74, 0x65, 0x3a, 0x3a, 0x61, 0x73, 0x5f, 0x70, 0x6f
        /* <DEDUP_REMOVED lines=24> */
        /*0262*/ 	.byte	0x00
	.type		__unnamed_2,@object
	.size		__unnamed_2,(__unnamed_3 - __unnamed_2)
__unnamed_2:
        /* <DEDUP_REMOVED lines=26> */
	.type		__unnamed_3,@object
	.size		__unnamed_3,(.L_3 - __unnamed_3)
__unnamed_3:
        /* <DEDUP_REMOVED lines=41> */
.L_3:


//--------------------- .nv.shared._ZN7cutlass13device_kernelINS_4gemm6kernel13GemmUniversalIN4cute5tupleIJiiiiEEENS1_10collective13CollectiveMmaINS1_35MainloopSm100TmaUmmaWarpSpecializedILi5ELi2ELi4ENS5_IJNS4_1CILi2EEESB_NSA_ILi1EEEEEEEENS5_IJNSA_ILi64EEENSA_ILi256EEENSA_ILi128EEEEEEaNS5_IJlSC_lEEEaSJ_NS4_8TiledMMAINS4_8MMA_AtomIJNS4_15SM100_MMA_S8_SSIaaiLi64ELi256ELNS4_4UMMA5MajorE0ELSO_0ELNSN_8SaturateE0EEEEEENS4_6LayoutINS5_IJSC_SC_SC_EEENS5_IJNSA_ILi0EEESU_SU_EEEEENS5_IJNS4_10UnderscoreESX_SX_EEEEENS4_23SM90_TMA_LOAD_MULTICASTENS4_14ComposedLayoutINS4_7SwizzleILi3ELi4ELi3EEENS4_18smem_ptr_flag_bitsILi8EEENSS_INS5_IJNSA_ILi8EEESH_EEENS5_IJSH_SC_EEEEEEEvNS4_8identityES10_S1A_vS1B_EENS_8epilogue10collective18CollectiveEpilogueINS1D_23Sm100TmaWarpSpecializedILi4ELi2ELi32ELb0ELb0EEEJSI_NS5_IJNSS_ISF_SC_EES1I_EEEaSJ_aSJ_NS1D_6fusion15FusionCallbacksIS1H_NS1K_17LinearCombinationIaiaiLNS_15FloatRoundStyleE2EEESI_S1J_JEEENS4_5SM1004TMEM4LOAD26SM100_TMEM_LOAD_16dp32b32xENS4_13SM90_TMA_LOADENS11_INS12_ILi2ELi4ELi3EEES15_NSS_INS5_IJS16_SF_EEENS5_IJSF_SC_EEEEEEENS4_39AutoVectorizingCopyWithAssumedAlignmentILi128EEENS4_14SM90_TMA_STOREES1Z_S21_S21_EEEvvEEEEvNT_6ParamsE --------------------------
	.section	.nv.shared._ZN7cutlass13device_kernelINS_4gemm6kernel13GemmUniversalIN4cute5tupleIJiiiiEEENS1_10collective13CollectiveMmaINS1_35MainloopSm100TmaUmmaWarpSpecializedILi5ELi2ELi4ENS5_IJNS4_1CILi2EEESB_NSA_ILi1EEEEEEEENS5_IJNSA_ILi64EEENSA_ILi256EEENSA_ILi128EEEEEEaNS5_IJlSC_lEEEaSJ_NS4_8TiledMMAINS4_8MMA_AtomIJNS4_15SM100_MMA_S8_SSIaaiLi64ELi256ELNS4_4UMMA5MajorE0ELSO_0ELNSN_8SaturateE0EEEEEENS4_6LayoutINS5_IJSC_SC_SC_EEENS5_IJNSA_ILi0EEESU_SU_EEEEENS5_IJNS4_10UnderscoreESX_SX_EEEEENS4_23SM90_TMA_LOAD_MULTICASTENS4_14ComposedLayoutINS4_7SwizzleILi3ELi4ELi3EEENS4_18smem_ptr_flag_bitsILi8EEENSS_INS5_IJNSA_ILi8EEESH_EEENS5_IJSH_SC_EEEEEEEvNS4_8identityES10_S1A_vS1B_EENS_8epilogue10collective18CollectiveEpilogueINS1D_23Sm100TmaWarpSpecializedILi4ELi2ELi32ELb0ELb0EEEJSI_NS5_IJNSS_ISF_SC_EES1I_EEEaSJ_aSJ_NS1D_6fusion15FusionCallbacksIS1H_NS1K_17LinearCombinationIaiaiLNS_15FloatRoundStyleE2EEESI_S1J_JEEENS4_5SM1004TMEM4LOAD26SM100_TMEM_LOAD_16dp32b32xENS4_13SM90_TMA_LOADENS11_INS12_ILi2ELi4ELi3EEES15_NSS_INS5_IJS16_SF_EEENS5_IJSF_SC_EEEEEEENS4_39AutoVectorizingCopyWithAssumedAlignmentILi128EEENS4_14SM90_TMA_STOREES1Z_S21_S21_EEEvvEEEEvNT_6ParamsE,"aw",@nobits
	.sectionflags	@""
	.align	16
	.zero		1024


//--------------------- .nv.shared.reserved.0     --------------------------
	.section	.nv.shared.reserved.0,"aw",@nobits
	.weak		__nv_reservedSMEM_offset_0_alias
	.size		__nv_reservedSMEM_offset_0_alias, 0, 64
	.other		__nv_reservedSMEM_offset_0_alias,@"STO_CUDA_RESERVED_SHARED STV_DEFAULT"
__nv_reservedSMEM_offset_0_alias:
	.zero		0
.nv.shared.reserved.0:
	.zero		64
	.weak		__nv_reservedSMEM_tcgen05_partition
	.type		__nv_reservedSMEM_tcgen05_partition,@object
	.size		__nv_reservedSMEM_tcgen05_partition,(.L_0 - __nv_reservedSMEM_tcgen05_partition)
__nv_reservedSMEM_tcgen05_partition:
	.zero		32
.L_0:


//--------------------- .nv.global                --------------------------
	.section	.nv.global,"aw",@nobits
.nv.global:
	.type		_ZN40_INTERNAL_6948e37b_4_k_cu_a5be6e5d_308824cute1_E,@object
	.size		_ZN40_INTERNAL_6948e37b_4_k_cu_a5be6e5d_308824cute1_E,(_ZN40_INTERNAL_6948e37b_4_k_cu_a5be6e5d_308824cuda3std3__45__cpo6cbeginE - _ZN40_INTERNAL_6948e37b_4_k_cu_a5be6e5d_308824cute1_E)
_ZN40_INTERNAL_6948e37b_4_k_cu_a5be6e5d_308824cute1_E:
	.zero		1
	.type		_ZN40_INTERNAL_6948e37b_4_k_cu_a5be6e5d_308824cuda3std3__45__cpo6cbeginE,@object
	.size		_ZN40_INTERNAL_6948e37b_4_k_cu_a5be6e5d_308824cuda3std3__45__cpo6cbeginE,(_ZN40_INTERNAL_6948e37b_4_k_cu_a5be6e5d_308824cuda3std3__48in_placeE - _ZN40_INTERNAL_6948e37b_4_k_cu_a5be6e5d_308824cuda3std3__45__cpo6cbeginE)
_ZN40_INTERNAL_6948e37b_4_k_cu_a5be6e5d_308824cuda3std3__45__cpo6cbeginE:
	.zero		1
	.type		_ZN40_INTERNAL_6948e37b_4_k_cu_a5be6e5d_308824cuda3std3__48in_placeE,@object
	.size		_ZN40_INTERNAL_6948e37b_4_k_cu_a5be6e5d_308824cuda3std3__48in_placeE,(_ZN40_INTERNAL_6948e37b_4_k_cu_a5be6e5d_308824cuda3std6ranges3__45__cpo9iter_moveE - _ZN40_INTERNAL_6948e37b_4_k_cu_a5be6e5d_308824cuda3std3__48in_placeE)
_ZN40_INTERNAL_6948e37b_4_k_cu_a5be6e5d_308824cuda3std3__48in_placeE:
	.zero		1
	.type		_ZN40_INTERNAL_6948e37b_4_k_cu_a5be6e5d_308824cuda3std6ranges3__45__cpo9iter_moveE,@object
	.size		_ZN40_INTERNAL_6948e37b_4_k_cu_a5be6e5d_308824cuda3std6ranges3__45__cpo9iter_moveE,(_ZN40_INTERNAL_6948e37b_4_k_cu_a5be6e5d_308824cuda3std3__45__cpo5beginE - _ZN40_INTERNAL_6948e37b_4_k_cu_a5be6e5d_308824cuda3std6ranges3__45__cpo9iter_moveE)
_ZN40_INTERNAL_6948e37b_4_k_cu_a5be6e5d_308824cuda3std6ranges3__45__cpo9iter_moveE:
	.zero		1
	.type		_ZN40_INTERNAL_6948e37b_4_k_cu_a5be6e5d_308824cuda3std3__45__cpo5beginE,@object
	.size		_ZN40_INTERNAL_6948e37b_4_k_cu_a5be6e5d_308824cuda3std3__45__cpo5beginE,(_ZN40_INTERNAL_6948e37b_4_k_cu_a5be6e5d_308824cuda3std3__442_GLOBAL__N__6948e37b_4_k_cu_a5be6e5d_308826ignoreE - _ZN40_INTERNAL_6948e37b_4_k_cu_a5be6e5d_308824cuda3std3__45__cpo5beginE)
_ZN40_INTERNAL_6948e37b_4_k_cu_a5be6e5d_308824cuda3std3__45__cpo5beginE:
	.zero		1
	.type		_ZN40_INTERNAL_6948e37b_4_k_cu_a5be6e5d_308824cuda3std3__442_GLOBAL__N__6948e37b_4_k_cu_a5be6e5d_308826ignoreE,@object
	.size		_ZN40_INTERNAL_6948e37b_4_k_cu_a5be6e5d_308824cuda3std3__442_GLOBAL__N__6948e37b_4_k_cu_a5be6e5d_308826ignoreE,(_ZN40_INTERNAL_6948e37b_4_k_cu_a5be6e5d_308824cute7productE - _ZN40_INTERNAL_6948e37b_4_k_cu_a5be6e5d_308824cuda3std3__442_GLOBAL__N__6948e37b_4_k_cu_a5be6e5d_308826ignoreE)
_ZN40_INTERNAL_6948e37b_4_k_cu_a5be6e5d_308824cuda3std3__442_GLOBAL__N__6948e37b_4_k_cu_a5be6e5d_308826ignoreE:
	.zero		1
	.type		_ZN40_INTERNAL_6948e37b_4_k_cu_a5be6e5d_308824cute7productE,@object
	.size		_ZN40_INTERNAL_6948e37b_4_k_cu_a5be6e5d_308824cute7productE,(_ZN40_INTERNAL_6948e37b_4_k_cu_a5be6e5d_308824cuda3std3__45__cpo3endE - _ZN40_INTERNAL_6948e37b_4_k_cu_a5be6e5d_308824cute7productE)
_ZN40_INTERNAL_6948e37b_4_k_cu_a5be6e5d_308824cute7productE:
	.zero		1
	.type		_ZN40_INTERNAL_6948e37b_4_k_cu_a5be6e5d_308824cuda3std3__45__cpo3endE,@object
	.size		_ZN40_INTERNAL_6948e37b_4_k_cu_a5be6e5d_308824cuda3std3__45__cpo3endE,(_ZN40_INTERNAL_6948e37b_4_k_cu_a5be6e5d_308824cuda3std3__419piecewise_constructE - _ZN40_INTERNAL_6948e37b_4_k_cu_a5be6e5d_308824cuda3std3__45__cpo3endE)
_ZN40_INTERNAL_6948e37b_4_k_cu_a5be6e5d_308824cuda3std3__45__cpo3endE:
	.zero		1
	.type		_ZN40_INTERNAL_6948e37b_4_k_cu_a5be6e5d_308824cuda3std3__419piecewise_constructE,@object
	.size		_ZN40_INTERNAL_6948e37b_4_k_cu_a5be6e5d_308824cuda3std3__419piecewise_constructE,(_ZN40_INTERNAL_6948e37b_4_k_cu_a5be6e5d_308824cuda3std3__45__cpo4cendE - _ZN40_INTERNAL_6948e37b_4_k_cu_a5be6e5d_308824cuda3std3__419piecewise_constructE)
_ZN40_INTERNAL_6948e37b_4_k_cu_a5be6e5d_308824cuda3std3__419piecewise_constructE:
	.zero		1
	.type		_ZN40_INTERNAL_6948e37b_4_k_cu_a5be6e5d_308824cuda3std3__45__cpo4cendE,@object
	.size		_ZN40_INTERNAL_6948e37b_4_k_cu_a5be6e5d_308824cuda3std3__45__cpo4cendE,(_ZN40_INTERNAL_6948e37b_4_k_cu_a5be6e5d_308824cuda3std6ranges3__45__cpo4swapE - _ZN40_INTERNAL_6948e37b_4_k_cu_a5be6e5d_308824cuda3std3__45__cpo4cendE)
_ZN40_INTERNAL_6948e37b_4_k_cu_a5be6e5d_308824cuda3std3__45__cpo4cendE:
	.zero		1
	.type		_ZN40_INTERNAL_6948e37b_4_k_cu_a5be6e5d_308824cuda3std6ranges3__45__cpo4swapE,@object
	.size		_ZN40_INTERNAL_6948e37b_4_k_cu_a5be6e5d_308824cuda3std6ranges3__45__cpo4swapE,(.L_11 - _ZN40_INTERNAL_6948e37b_4_k_cu_a5be6e5d_308824cuda3std6ranges3__45__cpo4swapE)
_ZN40_INTERNAL_6948e37b_4_k_cu_a5be6e5d_308824cuda3std6ranges3__45__cpo4swapE:
	.zero		1
.L_11:


//--------------------- .nv.constant0._ZN7cutlass13device_kernelINS_4gemm6kernel13GemmUniversalIN4cute5tupleIJiiiiEEENS1_10collective13CollectiveMmaINS1_35MainloopSm100TmaUmmaWarpSpecializedILi5ELi2ELi4ENS5_IJNS4_1CILi2EEESB_NSA_ILi1EEEEEEEENS5_IJNSA_ILi64EEENSA_ILi256EEENSA_ILi128EEEEEEaNS5_IJlSC_lEEEaSJ_NS4_8TiledMMAINS4_8MMA_AtomIJNS4_15SM100_MMA_S8_SSIaaiLi64ELi256ELNS4_4UMMA5MajorE0ELSO_0ELNSN_8SaturateE0EEEEEENS4_6LayoutINS5_IJSC_SC_SC_EEENS5_IJNSA_ILi0EEESU_SU_EEEEENS5_IJNS4_10UnderscoreESX_SX_EEEEENS4_23SM90_TMA_LOAD_MULTICASTENS4_14ComposedLayoutINS4_7SwizzleILi3ELi4ELi3EEENS4_18smem_ptr_flag_bitsILi8EEENSS_INS5_IJNSA_ILi8EEESH_EEENS5_IJSH_SC_EEEEEEEvNS4_8identityES10_S1A_vS1B_EENS_8epilogue10collective18CollectiveEpilogueINS1D_23Sm100TmaWarpSpecializedILi4ELi2ELi32ELb0ELb0EEEJSI_NS5_IJNSS_ISF_SC_EES1I_EEEaSJ_aSJ_NS1D_6fusion15FusionCallbacksIS1H_NS1K_17LinearCombinationIaiaiLNS_15FloatRoundStyleE2EEESI_S1J_JEEENS4_5SM1004TMEM4LOAD26SM100_TMEM_LOAD_16dp32b32xENS4_13SM90_TMA_LOADENS11_INS12_ILi2ELi4ELi3EEES15_NSS_INS5_IJS16_SF_EEENS5_IJSF_SC_EEEEEEENS4_39AutoVectorizingCopyWithAssumedAlignmentILi128EEENS4_14SM90_TMA_STOREES1Z_S21_S21_EEEvvEEEEvNT_6ParamsE --------------------------
	.section	.nv.constant0._ZN7cutlass13device_kernelINS_4gemm6kernel13GemmUniversalIN4cute5tupleIJiiiiEEENS1_10collective13CollectiveMmaINS1_35MainloopSm100TmaUmmaWarpSpecializedILi5ELi2ELi4ENS5_IJNS4_1CILi2EEESB_NSA_ILi1EEEEEEEENS5_IJNSA_ILi64EEENSA_ILi256EEENSA_ILi128EEEEEEaNS5_IJlSC_lEEEaSJ_NS4_8TiledMMAINS4_8MMA_AtomIJNS4_15SM100_MMA_S8_SSIaaiLi64ELi256ELNS4_4UMMA5MajorE0ELSO_0ELNSN_8SaturateE0EEEEEENS4_6LayoutINS5_IJSC_SC_SC_EEENS5_IJNSA_ILi0EEESU_SU_EEEEENS5_IJNS4_10UnderscoreESX_SX_EEEEENS4_23SM90_TMA_LOAD_MULTICASTENS4_14ComposedLayoutINS4_7SwizzleILi3ELi4ELi3EEENS4_18smem_ptr_flag_bitsILi8EEENSS_INS5_IJNSA_ILi8EEESH_EEENS5_IJSH_SC_EEEEEEEvNS4_8identityES10_S1A_vS1B_EENS_8epilogue10collective18CollectiveEpilogueINS1D_23Sm100TmaWarpSpecializedILi4ELi2ELi32ELb0ELb0EEEJSI_NS5_IJNSS_ISF_SC_EES1I_EEEaSJ_aSJ_NS1D_6fusion15FusionCallbacksIS1H_NS1K_17LinearCombinationIaiaiLNS_15FloatRoundStyleE2EEESI_S1J_JEEENS4_5SM1004TMEM4LOAD26SM100_TMEM_LOAD_16dp32b32xENS4_13SM90_TMA_LOADENS11_INS12_ILi2ELi4ELi3EEES15_NSS_INS5_IJS16_SF_EEENS5_IJSF_SC_EEEEEEENS4_39AutoVectorizingCopyWithAssumedAlignmentILi128EEENS4_14SM90_TMA_STOREES1Z_S21_S21_EEEvvEEEEvNT_6ParamsE,"a",@progbits
	.sectionflags	@""
	.align	4
.nv.constant0._ZN7cutlass13device_kernelINS_4gemm6kernel13GemmUniversalIN4cute5tupleIJiiiiEEENS1_10collective13CollectiveMmaINS1_35MainloopSm100TmaUmmaWarpSpecializedILi5ELi2ELi4ENS5_IJNS4_1CILi2EEESB_NSA_ILi1EEEEEEEENS5_IJNSA_ILi64EEENSA_ILi256EEENSA_ILi128EEEEEEaNS5_IJlSC_lEEEaSJ_NS4_8TiledMMAINS4_8MMA_AtomIJNS4_15SM100_MMA_S8_SSIaaiLi64ELi256ELNS4_4UMMA5MajorE0ELSO_0ELNSN_8SaturateE0EEEEEENS4_6LayoutINS5_IJSC_SC_SC_EEENS5_IJNSA_ILi0EEESU_SU_EEEEENS5_IJNS4_10UnderscoreESX_SX_EEEEENS4_23SM90_TMA_LOAD_MULTICASTENS4_14ComposedLayoutINS4_7SwizzleILi3ELi4ELi3EEENS4_18smem_ptr_flag_bitsILi8EEENSS_INS5_IJNSA_ILi8EEESH_EEENS5_IJSH_SC_EEEEEEEvNS4_8identityES10_S1A_vS1B_EENS_8epilogue10collective18CollectiveEpilogueINS1D_23Sm100TmaWarpSpecializedILi4ELi2ELi32ELb0ELb0EEEJSI_NS5_IJNSS_ISF_SC_EES1I_EEEaSJ_aSJ_NS1D_6fusion15FusionCallbacksIS1H_NS1K_17LinearCombinationIaiaiLNS_15FloatRoundStyleE2EEESI_S1J_JEEENS4_5SM1004TMEM4LOAD26SM100_TMEM_LOAD_16dp32b32xENS4_13SM90_TMA_LOADENS11_INS12_ILi2ELi4ELi3EEES15_NSS_INS5_IJS16_SF_EEENS5_IJSF_SC_EEEEEEENS4_39AutoVectorizingCopyWithAssumedAlignmentILi128EEENS4_14SM90_TMA_STOREES1Z_S21_S21_EEEvvEEEEvNT_6ParamsE:
	.zero		2944


//--------------------- SYMBOLS --------------------------

	.type		.nv.reservedSmem.offset0,@object
	.size		.nv.reservedSmem.offset0,0x4
	.type		.nv.reservedSmem.cap,@object
	.size		.nv.reservedSmem.cap,0x4
	.type		__assertfail,@function
